//
// Generated by NVIDIA NVVM Compiler
//
// Compiler Build ID: CL-36424714
// Cuda compilation tools, release 13.0, V13.0.88
// Based on NVVM 20.0.0
//

.version 9.0
.target sm_100
.address_size 64

	// .globl	_Z16joseph_projectoryPfiiS_fS_PiS0_S0_iiifii
// _ZZ16joseph_projectoryPfiiS_fS_PiS0_S0_iiifiiE11corrections has been demoted
// _ZZ16joseph_projectoryPfiiS_fS_PiS0_S0_iiifiiE8beginPos has been demoted
// _ZZ16joseph_projectoryPfiiS_fS_PiS0_S0_iiifiiE12strideJoseph has been demoted
// _ZZ16joseph_projectoryPfiiS_fS_PiS0_S0_iiifiiE10strideLine has been demoted
.global .align 4 .b8 __cudart_i2opi_f[24] = {65, 144, 67, 60, 153, 149, 98, 219, 192, 221, 52, 245, 209, 87, 39, 252, 41, 21, 68, 78, 110, 131, 249, 162};

.visible .entry _Z16joseph_projectoryPfiiS_fS_PiS0_S0_iiifii(
	.param .u64 _Z16joseph_projectoryPfiiS_fS_PiS0_S0_iiifii_param_0,
	.param .u64 .ptr .align 1 _Z16joseph_projectoryPfiiS_fS_PiS0_S0_iiifii_param_1,
	.param .u32 _Z16joseph_projectoryPfiiS_fS_PiS0_S0_iiifii_param_2,
	.param .u32 _Z16joseph_projectoryPfiiS_fS_PiS0_S0_iiifii_param_3,
	.param .u64 .ptr .align 1 _Z16joseph_projectoryPfiiS_fS_PiS0_S0_iiifii_param_4,
	.param .f32 _Z16joseph_projectoryPfiiS_fS_PiS0_S0_iiifii_param_5,
	.param .u64 .ptr .align 1 _Z16joseph_projectoryPfiiS_fS_PiS0_S0_iiifii_param_6,
	.param .u64 .ptr .align 1 _Z16joseph_projectoryPfiiS_fS_PiS0_S0_iiifii_param_7,
	.param .u64 .ptr .align 1 _Z16joseph_projectoryPfiiS_fS_PiS0_S0_iiifii_param_8,
	.param .u64 .ptr .align 1 _Z16joseph_projectoryPfiiS_fS_PiS0_S0_iiifii_param_9,
	.param .u32 _Z16joseph_projectoryPfiiS_fS_PiS0_S0_iiifii_param_10,
	.param .u32 _Z16joseph_projectoryPfiiS_fS_PiS0_S0_iiifii_param_11,
	.param .u32 _Z16joseph_projectoryPfiiS_fS_PiS0_S0_iiifii_param_12,
	.param .f32 _Z16joseph_projectoryPfiiS_fS_PiS0_S0_iiifii_param_13,
	.param .u32 _Z16joseph_projectoryPfiiS_fS_PiS0_S0_iiifii_param_14,
	.param .u32 _Z16joseph_projectoryPfiiS_fS_PiS0_S0_iiifii_param_15
)
{
	.local .align 4 .b8 	__local_depot0[28];
	.reg .b64 	%SP;
	.reg .b64 	%SPL;
	.reg .pred 	%p<157>;
	.reg .b32 	%r<574>;
	.reg .b32 	%f<490>;
	.reg .b64 	%rd<209>;
	.reg .b64 	%fd<26>;
	// demoted variable
	.shared .align 4 .b8 _ZZ16joseph_projectoryPfiiS_fS_PiS0_S0_iiifiiE11corrections[64];
	// demoted variable
	.shared .align 4 .b8 _ZZ16joseph_projectoryPfiiS_fS_PiS0_S0_iiifiiE8beginPos[128];
	// demoted variable
	.shared .align 4 .b8 _ZZ16joseph_projectoryPfiiS_fS_PiS0_S0_iiifiiE12strideJoseph[128];
	// demoted variable
	.shared .align 4 .b8 _ZZ16joseph_projectoryPfiiS_fS_PiS0_S0_iiifiiE10strideLine[128];
	mov.u64 	%SPL, __local_depot0;
	ld.param.u64 	%rd72, [_Z16joseph_projectoryPfiiS_fS_PiS0_S0_iiifii_param_0];
	ld.param.u32 	%r193, [_Z16joseph_projectoryPfiiS_fS_PiS0_S0_iiifii_param_2];
	ld.param.u64 	%rd74, [_Z16joseph_projectoryPfiiS_fS_PiS0_S0_iiifii_param_4];
	ld.param.f32 	%f88, [_Z16joseph_projectoryPfiiS_fS_PiS0_S0_iiifii_param_5];
	ld.param.u64 	%rd75, [_Z16joseph_projectoryPfiiS_fS_PiS0_S0_iiifii_param_6];
	ld.param.u64 	%rd76, [_Z16joseph_projectoryPfiiS_fS_PiS0_S0_iiifii_param_7];
	ld.param.u64 	%rd77, [_Z16joseph_projectoryPfiiS_fS_PiS0_S0_iiifii_param_8];
	ld.param.u64 	%rd78, [_Z16joseph_projectoryPfiiS_fS_PiS0_S0_iiifii_param_9];
	ld.param.u32 	%r195, [_Z16joseph_projectoryPfiiS_fS_PiS0_S0_iiifii_param_10];
	ld.param.u32 	%r197, [_Z16joseph_projectoryPfiiS_fS_PiS0_S0_iiifii_param_12];
	ld.param.f32 	%f89, [_Z16joseph_projectoryPfiiS_fS_PiS0_S0_iiifii_param_13];
	ld.param.u32 	%r198, [_Z16joseph_projectoryPfiiS_fS_PiS0_S0_iiifii_param_14];
	add.u64 	%rd1, %SPL, 0;
	mov.u32 	%r1, %tid.x;
	mov.u32 	%r2, %tid.y;
	mov.u32 	%r3, %ctaid.y;
	setp.gt.u32 	%p1, %r2, 6;
	@%p1 bra 	$L__BB0_1;
	bra.uni 	$L__BB0_3;
$L__BB0_1:
	setp.eq.s32 	%p5, %r2, 0;
	@%p5 bra 	$L__BB0_2;
	bra.uni 	$L__BB0_9;
$L__BB0_2:
	cvta.to.global.u64 	%rd89, %rd75;
	shl.b32 	%r240, %r3, 4;
	add.s32 	%r241, %r240, %r1;
	mul.wide.u32 	%rd90, %r241, 4;
	add.s64 	%rd91, %rd89, %rd90;
	ld.global.f32 	%f90, [%rd91];
	shl.b32 	%r242, %r1, 2;
	mov.u32 	%r243, _ZZ16joseph_projectoryPfiiS_fS_PiS0_S0_iiifiiE11corrections;
	add.s32 	%r244, %r243, %r242;
	st.shared.f32 	[%r244], %f90;
	bra.uni 	$L__BB0_9;
$L__BB0_3:
	mov.b32 	%r201, 1;
	shl.b32 	%r202, %r201, %r2;
	and.b32  	%r203, %r202, 6;
	setp.ne.s32 	%p2, %r203, 0;
	@%p2 bra 	$L__BB0_7;
	mov.b32 	%r204, 1;
	shl.b32 	%r205, %r204, %r2;
	and.b32  	%r206, %r205, 24;
	setp.ne.s32 	%p3, %r206, 0;
	@%p3 bra 	$L__BB0_8;
	mov.b32 	%r207, 1;
	shl.b32 	%r208, %r207, %r2;
	and.b32  	%r209, %r208, 96;
	setp.ne.s32 	%p4, %r209, 0;
	@%p4 bra 	$L__BB0_6;
	bra.uni 	$L__BB0_1;
$L__BB0_6:
	cvta.to.global.u64 	%rd80, %rd78;
	shl.b32 	%r210, %r2, 4;
	add.s32 	%r211, %r210, %r1;
	add.s32 	%r212, %r2, -5;
	shl.b32 	%r213, %r3, 4;
	add.s32 	%r214, %r213, %r1;
	mad.lo.s32 	%r215, %r197, %r212, %r214;
	mul.wide.u32 	%rd81, %r215, 4;
	add.s64 	%rd82, %rd80, %rd81;
	ld.global.u32 	%r216, [%rd82];
	shl.b32 	%r217, %r211, 2;
	mov.u32 	%r218, _ZZ16joseph_projectoryPfiiS_fS_PiS0_S0_iiifiiE10strideLine;
	add.s32 	%r219, %r217, %r218;
	st.shared.u32 	[%r219+-320], %r216;
	bra.uni 	$L__BB0_9;
$L__BB0_7:
	cvta.to.global.u64 	%rd86, %rd76;
	add.s32 	%r230, %r2, -1;
	shl.b32 	%r231, %r230, 4;
	shl.b32 	%r232, %r3, 4;
	add.s32 	%r233, %r232, %r1;
	mad.lo.s32 	%r234, %r197, %r230, %r233;
	mul.wide.u32 	%rd87, %r234, 4;
	add.s64 	%rd88, %rd86, %rd87;
	ld.global.u32 	%r235, [%rd88];
	add.s32 	%r236, %r231, %r1;
	shl.b32 	%r237, %r236, 2;
	mov.u32 	%r238, _ZZ16joseph_projectoryPfiiS_fS_PiS0_S0_iiifiiE8beginPos;
	add.s32 	%r239, %r238, %r237;
	st.shared.u32 	[%r239], %r235;
	bra.uni 	$L__BB0_9;
$L__BB0_8:
	cvta.to.global.u64 	%rd83, %rd77;
	shl.b32 	%r220, %r2, 4;
	add.s32 	%r221, %r220, %r1;
	add.s32 	%r222, %r2, -3;
	shl.b32 	%r223, %r3, 4;
	add.s32 	%r224, %r223, %r1;
	mad.lo.s32 	%r225, %r197, %r222, %r224;
	mul.wide.u32 	%rd84, %r225, 4;
	add.s64 	%rd85, %rd83, %rd84;
	ld.global.u32 	%r226, [%rd85];
	shl.b32 	%r227, %r221, 2;
	mov.u32 	%r228, _ZZ16joseph_projectoryPfiiS_fS_PiS0_S0_iiifiiE12strideJoseph;
	add.s32 	%r229, %r227, %r228;
	st.shared.u32 	[%r229+-192], %r226;
$L__BB0_9:
	bar.sync 	0;
	shl.b32 	%r245, %r3, 4;
	add.s32 	%r4, %r245, %r2;
	cvta.to.global.u64 	%rd92, %rd74;
	mul.wide.u32 	%rd93, %r4, 4;
	add.s64 	%rd94, %rd92, %rd93;
	ld.global.f32 	%f1, [%rd94];
	mul.f32 	%f91, %f1, 0f3F22F983;
	cvt.rni.s32.f32 	%r523, %f91;
	cvt.rn.f32.s32 	%f92, %r523;
	fma.rn.f32 	%f93, %f92, 0fBFC90FDA, %f1;
	fma.rn.f32 	%f94, %f92, 0fB3A22168, %f93;
	fma.rn.f32 	%f462, %f92, 0fA7C234C5, %f94;
	abs.f32 	%f3, %f1;
	setp.ltu.f32 	%p6, %f3, 0f47CE4780;
	mov.u32 	%r515, %r523;
	mov.f32 	%f460, %f462;
	@%p6 bra 	$L__BB0_17;
	setp.neu.f32 	%p7, %f3, 0f7F800000;
	@%p7 bra 	$L__BB0_12;
	mov.f32 	%f97, 0f00000000;
	mul.rn.f32 	%f460, %f1, %f97;
	mov.b32 	%r515, 0;
	bra.uni 	$L__BB0_17;
$L__BB0_12:
	mov.b32 	%r6, %f1;
	mov.b64 	%rd181, 0;
	mov.b32 	%r512, 0;
	mov.u64 	%rd179, __cudart_i2opi_f;
	shl.b32 	%r248, %r6, 8;
	or.b32  	%r249, %r248, -2147483648;
	mov.u64 	%rd180, %rd1;
$L__BB0_13:
	.pragma "nounroll";
	ld.global.nc.u32 	%r247, [%rd179];
	mad.wide.u32 	%rd97, %r247, %r249, %rd181;
	shr.u64 	%rd181, %rd97, 32;
	st.local.u32 	[%rd180], %rd97;
	add.s32 	%r512, %r512, 1;
	add.s64 	%rd180, %rd180, 4;
	add.s64 	%rd179, %rd179, 4;
	setp.ne.s32 	%p8, %r512, 6;
	@%p8 bra 	$L__BB0_13;
	shr.u32 	%r250, %r6, 23;
	st.local.u32 	[%rd1+24], %rd181;
	and.b32  	%r9, %r250, 31;
	and.b32  	%r251, %r250, 224;
	add.s32 	%r252, %r251, -128;
	shr.u32 	%r253, %r252, 5;
	mul.wide.u32 	%rd98, %r253, 4;
	sub.s64 	%rd8, %rd1, %rd98;
	ld.local.u32 	%r513, [%rd8+24];
	ld.local.u32 	%r514, [%rd8+20];
	setp.eq.s32 	%p9, %r9, 0;
	@%p9 bra 	$L__BB0_16;
	shf.l.wrap.b32 	%r513, %r514, %r513, %r9;
	ld.local.u32 	%r254, [%rd8+16];
	shf.l.wrap.b32 	%r514, %r254, %r514, %r9;
$L__BB0_16:
	shr.u32 	%r255, %r513, 30;
	shf.l.wrap.b32 	%r256, %r514, %r513, 2;
	shl.b32 	%r257, %r514, 2;
	shr.u32 	%r258, %r256, 31;
	add.s32 	%r259, %r258, %r255;
	neg.s32 	%r260, %r259;
	setp.lt.s32 	%p10, %r6, 0;
	selp.b32 	%r515, %r260, %r259, %p10;
	xor.b32  	%r261, %r256, %r6;
	shr.s32 	%r262, %r256, 31;
	xor.b32  	%r263, %r262, %r256;
	xor.b32  	%r264, %r262, %r257;
	cvt.u64.u32 	%rd99, %r263;
	shl.b64 	%rd100, %rd99, 32;
	cvt.u64.u32 	%rd101, %r264;
	or.b64  	%rd102, %rd100, %rd101;
	cvt.rn.f64.s64 	%fd1, %rd102;
	mul.f64 	%fd2, %fd1, 0d3BF921FB54442D19;
	cvt.rn.f32.f64 	%f95, %fd2;
	neg.f32 	%f96, %f95;
	setp.lt.s32 	%p11, %r261, 0;
	selp.f32 	%f460, %f96, %f95, %p11;
$L__BB0_17:
	add.s32 	%r266, %r515, 1;
	mul.rn.f32 	%f98, %f460, %f460;
	and.b32  	%r267, %r515, 1;
	setp.eq.b32 	%p12, %r267, 1;
	selp.f32 	%f99, %f460, 0f3F800000, %p12;
	fma.rn.f32 	%f100, %f98, %f99, 0f00000000;
	fma.rn.f32 	%f101, %f98, 0f37CBAC00, 0fBAB607ED;
	selp.f32 	%f102, 0fB94D4153, %f101, %p12;
	selp.f32 	%f103, 0f3C0885E4, 0f3D2AAABB, %p12;
	fma.rn.f32 	%f104, %f102, %f98, %f103;
	selp.f32 	%f105, 0fBE2AAAA8, 0fBEFFFFFF, %p12;
	fma.rn.f32 	%f106, %f104, %f98, %f105;
	fma.rn.f32 	%f107, %f106, %f100, %f99;
	and.b32  	%r268, %r266, 2;
	setp.eq.s32 	%p13, %r268, 0;
	mov.f32 	%f108, 0f00000000;
	sub.f32 	%f109, %f108, %f107;
	selp.f32 	%f7, %f107, %f109, %p13;
	abs.f32 	%f110, %f7;
	setp.leu.f32 	%p14, %f110, 0f3F3504F3;
	@%p14 bra 	$L__BB0_53;
	setp.leu.f32 	%p56, %f7, 0f00000000;
	@%p56 bra 	$L__BB0_36;
	setp.ltu.f32 	%p73, %f3, 0f47CE4780;
	mov.u32 	%r519, %r523;
	mov.f32 	%f461, %f462;
	@%p73 bra 	$L__BB0_27;
	setp.neu.f32 	%p74, %f3, 0f7F800000;
	@%p74 bra 	$L__BB0_22;
	mov.f32 	%f221, 0f00000000;
	mul.rn.f32 	%f461, %f1, %f221;
	mov.b32 	%r519, 0;
	bra.uni 	$L__BB0_27;
$L__BB0_22:
	mov.b32 	%r18, %f1;
	mov.b64 	%rd184, 0;
	mov.b32 	%r516, 0;
	mov.u64 	%rd182, __cudart_i2opi_f;
	shl.b32 	%r425, %r18, 8;
	or.b32  	%r426, %r425, -2147483648;
	mov.u64 	%rd183, %rd1;
$L__BB0_23:
	.pragma "nounroll";
	ld.global.nc.u32 	%r424, [%rd182];
	mad.wide.u32 	%rd161, %r424, %r426, %rd184;
	shr.u64 	%rd184, %rd161, 32;
	st.local.u32 	[%rd183], %rd161;
	add.s32 	%r516, %r516, 1;
	add.s64 	%rd183, %rd183, 4;
	add.s64 	%rd182, %rd182, 4;
	setp.ne.s32 	%p75, %r516, 6;
	@%p75 bra 	$L__BB0_23;
	shr.u32 	%r427, %r18, 23;
	st.local.u32 	[%rd1+24], %rd184;
	and.b32  	%r21, %r427, 31;
	and.b32  	%r428, %r427, 224;
	add.s32 	%r429, %r428, -128;
	shr.u32 	%r430, %r429, 5;
	mul.wide.u32 	%rd162, %r430, 4;
	sub.s64 	%rd15, %rd1, %rd162;
	ld.local.u32 	%r517, [%rd15+24];
	ld.local.u32 	%r518, [%rd15+20];
	setp.eq.s32 	%p76, %r21, 0;
	@%p76 bra 	$L__BB0_26;
	shf.l.wrap.b32 	%r517, %r518, %r517, %r21;
	ld.local.u32 	%r431, [%rd15+16];
	shf.l.wrap.b32 	%r518, %r431, %r518, %r21;
$L__BB0_26:
	shr.u32 	%r432, %r517, 30;
	shf.l.wrap.b32 	%r433, %r518, %r517, 2;
	shl.b32 	%r434, %r518, 2;
	shr.u32 	%r435, %r433, 31;
	add.s32 	%r436, %r435, %r432;
	neg.s32 	%r437, %r436;
	setp.lt.s32 	%p77, %r18, 0;
	selp.b32 	%r519, %r437, %r436, %p77;
	xor.b32  	%r438, %r433, %r18;
	shr.s32 	%r439, %r433, 31;
	xor.b32  	%r440, %r439, %r433;
	xor.b32  	%r441, %r439, %r434;
	cvt.u64.u32 	%rd163, %r440;
	shl.b64 	%rd164, %rd163, 32;
	cvt.u64.u32 	%rd165, %r441;
	or.b64  	%rd166, %rd164, %rd165;
	cvt.rn.f64.s64 	%fd17, %rd166;
	mul.f64 	%fd18, %fd17, 0d3BF921FB54442D19;
	cvt.rn.f32.f64 	%f219, %fd18;
	neg.f32 	%f220, %f219;
	setp.lt.s32 	%p78, %r438, 0;
	selp.f32 	%f461, %f220, %f219, %p78;
$L__BB0_27:
	setp.ltu.f32 	%p79, %f3, 0f47CE4780;
	add.s32 	%r443, %r519, 1;
	mul.rn.f32 	%f222, %f461, %f461;
	and.b32  	%r444, %r519, 1;
	setp.eq.b32 	%p80, %r444, 1;
	selp.f32 	%f223, %f461, 0f3F800000, %p80;
	fma.rn.f32 	%f224, %f222, %f223, 0f00000000;
	fma.rn.f32 	%f225, %f222, 0f37CBAC00, 0fBAB607ED;
	selp.f32 	%f226, 0fB94D4153, %f225, %p80;
	selp.f32 	%f227, 0f3C0885E4, 0f3D2AAABB, %p80;
	fma.rn.f32 	%f228, %f226, %f222, %f227;
	selp.f32 	%f229, 0fBE2AAAA8, 0fBEFFFFFF, %p80;
	fma.rn.f32 	%f230, %f228, %f222, %f229;
	fma.rn.f32 	%f231, %f230, %f224, %f223;
	and.b32  	%r445, %r443, 2;
	setp.eq.s32 	%p81, %r445, 0;
	mov.f32 	%f232, 0f00000000;
	sub.f32 	%f233, %f232, %f231;
	selp.f32 	%f470, %f231, %f233, %p81;
	@%p79 bra 	$L__BB0_35;
	setp.neu.f32 	%p82, %f3, 0f7F800000;
	@%p82 bra 	$L__BB0_30;
	mov.f32 	%f236, 0f00000000;
	mul.rn.f32 	%f462, %f1, %f236;
	mov.b32 	%r523, 0;
	bra.uni 	$L__BB0_35;
$L__BB0_30:
	mov.b32 	%r30, %f1;
	shl.b32 	%r447, %r30, 8;
	or.b32  	%r31, %r447, -2147483648;
	mov.b64 	%rd187, 0;
	mov.b32 	%r520, 0;
	mov.u64 	%rd185, __cudart_i2opi_f;
	mov.u64 	%rd186, %rd1;
$L__BB0_31:
	.pragma "nounroll";
	ld.global.nc.u32 	%r448, [%rd185];
	mad.wide.u32 	%rd169, %r448, %r31, %rd187;
	shr.u64 	%rd187, %rd169, 32;
	st.local.u32 	[%rd186], %rd169;
	add.s32 	%r520, %r520, 1;
	add.s64 	%rd186, %rd186, 4;
	add.s64 	%rd185, %rd185, 4;
	setp.ne.s32 	%p83, %r520, 6;
	@%p83 bra 	$L__BB0_31;
	shr.u32 	%r449, %r30, 23;
	st.local.u32 	[%rd1+24], %rd187;
	and.b32  	%r34, %r449, 31;
	and.b32  	%r450, %r449, 224;
	add.s32 	%r451, %r450, -128;
	shr.u32 	%r452, %r451, 5;
	mul.wide.u32 	%rd170, %r452, 4;
	sub.s64 	%rd22, %rd1, %rd170;
	ld.local.u32 	%r521, [%rd22+24];
	ld.local.u32 	%r522, [%rd22+20];
	setp.eq.s32 	%p84, %r34, 0;
	@%p84 bra 	$L__BB0_34;
	shf.l.wrap.b32 	%r521, %r522, %r521, %r34;
	ld.local.u32 	%r453, [%rd22+16];
	shf.l.wrap.b32 	%r522, %r453, %r522, %r34;
$L__BB0_34:
	shr.u32 	%r454, %r521, 30;
	shf.l.wrap.b32 	%r455, %r522, %r521, 2;
	shl.b32 	%r456, %r522, 2;
	shr.u32 	%r457, %r455, 31;
	add.s32 	%r458, %r457, %r454;
	neg.s32 	%r459, %r458;
	setp.lt.s32 	%p85, %r30, 0;
	selp.b32 	%r523, %r459, %r458, %p85;
	xor.b32  	%r460, %r455, %r30;
	shr.s32 	%r461, %r455, 31;
	xor.b32  	%r462, %r461, %r455;
	xor.b32  	%r463, %r461, %r456;
	cvt.u64.u32 	%rd171, %r462;
	shl.b64 	%rd172, %rd171, 32;
	cvt.u64.u32 	%rd173, %r463;
	or.b64  	%rd174, %rd172, %rd173;
	cvt.rn.f64.s64 	%fd19, %rd174;
	mul.f64 	%fd20, %fd19, 0d3BF921FB54442D19;
	cvt.rn.f32.f64 	%f234, %fd20;
	neg.f32 	%f235, %f234;
	setp.lt.s32 	%p86, %r460, 0;
	selp.f32 	%f462, %f235, %f234, %p86;
$L__BB0_35:
	mul.rn.f32 	%f237, %f462, %f462;
	and.b32  	%r465, %r523, 1;
	setp.eq.b32 	%p87, %r465, 1;
	selp.f32 	%f238, 0f3F800000, %f462, %p87;
	fma.rn.f32 	%f239, %f237, %f238, 0f00000000;
	fma.rn.f32 	%f240, %f237, 0f37CBAC00, 0fBAB607ED;
	selp.f32 	%f241, %f240, 0fB94D4153, %p87;
	selp.f32 	%f242, 0f3D2AAABB, 0f3C0885E4, %p87;
	fma.rn.f32 	%f243, %f241, %f237, %f242;
	selp.f32 	%f244, 0fBEFFFFFF, 0fBE2AAAA8, %p87;
	fma.rn.f32 	%f245, %f243, %f237, %f244;
	fma.rn.f32 	%f246, %f245, %f239, %f238;
	and.b32  	%r466, %r523, 2;
	setp.eq.s32 	%p88, %r466, 0;
	mov.f32 	%f247, 0f00000000;
	sub.f32 	%f248, %f247, %f246;
	selp.f32 	%f471, %f246, %f248, %p88;
	bra.uni 	$L__BB0_96;
$L__BB0_36:
	setp.ltu.f32 	%p57, %f3, 0f47CE4780;
	mov.u32 	%r527, %r523;
	mov.f32 	%f463, %f462;
	@%p57 bra 	$L__BB0_44;
	setp.neu.f32 	%p58, %f3, 0f7F800000;
	@%p58 bra 	$L__BB0_39;
	mov.f32 	%f190, 0f00000000;
	mul.rn.f32 	%f463, %f1, %f190;
	mov.b32 	%r527, 0;
	bra.uni 	$L__BB0_44;
$L__BB0_39:
	mov.b32 	%r43, %f1;
	mov.b64 	%rd190, 0;
	mov.b32 	%r524, 0;
	mov.u64 	%rd188, __cudart_i2opi_f;
	shl.b32 	%r381, %r43, 8;
	or.b32  	%r382, %r381, -2147483648;
	mov.u64 	%rd189, %rd1;
$L__BB0_40:
	.pragma "nounroll";
	ld.global.nc.u32 	%r380, [%rd188];
	mad.wide.u32 	%rd145, %r380, %r382, %rd190;
	shr.u64 	%rd190, %rd145, 32;
	st.local.u32 	[%rd189], %rd145;
	add.s32 	%r524, %r524, 1;
	add.s64 	%rd189, %rd189, 4;
	add.s64 	%rd188, %rd188, 4;
	setp.ne.s32 	%p59, %r524, 6;
	@%p59 bra 	$L__BB0_40;
	shr.u32 	%r383, %r43, 23;
	st.local.u32 	[%rd1+24], %rd190;
	and.b32  	%r46, %r383, 31;
	and.b32  	%r384, %r383, 224;
	add.s32 	%r385, %r384, -128;
	shr.u32 	%r386, %r385, 5;
	mul.wide.u32 	%rd146, %r386, 4;
	sub.s64 	%rd29, %rd1, %rd146;
	ld.local.u32 	%r525, [%rd29+24];
	ld.local.u32 	%r526, [%rd29+20];
	setp.eq.s32 	%p60, %r46, 0;
	@%p60 bra 	$L__BB0_43;
	shf.l.wrap.b32 	%r525, %r526, %r525, %r46;
	ld.local.u32 	%r387, [%rd29+16];
	shf.l.wrap.b32 	%r526, %r387, %r526, %r46;
$L__BB0_43:
	shr.u32 	%r388, %r525, 30;
	shf.l.wrap.b32 	%r389, %r526, %r525, 2;
	shl.b32 	%r390, %r526, 2;
	shr.u32 	%r391, %r389, 31;
	add.s32 	%r392, %r391, %r388;
	neg.s32 	%r393, %r392;
	setp.lt.s32 	%p61, %r43, 0;
	selp.b32 	%r527, %r393, %r392, %p61;
	xor.b32  	%r394, %r389, %r43;
	shr.s32 	%r395, %r389, 31;
	xor.b32  	%r396, %r395, %r389;
	xor.b32  	%r397, %r395, %r390;
	cvt.u64.u32 	%rd147, %r396;
	shl.b64 	%rd148, %rd147, 32;
	cvt.u64.u32 	%rd149, %r397;
	or.b64  	%rd150, %rd148, %rd149;
	cvt.rn.f64.s64 	%fd13, %rd150;
	mul.f64 	%fd14, %fd13, 0d3BF921FB54442D19;
	cvt.rn.f32.f64 	%f188, %fd14;
	neg.f32 	%f189, %f188;
	setp.lt.s32 	%p62, %r394, 0;
	selp.f32 	%f463, %f189, %f188, %p62;
$L__BB0_44:
	setp.ltu.f32 	%p63, %f3, 0f47CE4780;
	add.s32 	%r399, %r527, 1;
	mul.rn.f32 	%f191, %f463, %f463;
	and.b32  	%r400, %r527, 1;
	setp.eq.b32 	%p64, %r400, 1;
	selp.f32 	%f192, %f463, 0f3F800000, %p64;
	fma.rn.f32 	%f193, %f191, %f192, 0f00000000;
	fma.rn.f32 	%f194, %f191, 0f37CBAC00, 0fBAB607ED;
	selp.f32 	%f195, 0fB94D4153, %f194, %p64;
	selp.f32 	%f196, 0f3C0885E4, 0f3D2AAABB, %p64;
	fma.rn.f32 	%f197, %f195, %f191, %f196;
	selp.f32 	%f198, 0fBE2AAAA8, 0fBEFFFFFF, %p64;
	fma.rn.f32 	%f199, %f197, %f191, %f198;
	fma.rn.f32 	%f200, %f199, %f193, %f192;
	and.b32  	%r401, %r399, 2;
	setp.eq.s32 	%p65, %r401, 0;
	mov.f32 	%f201, 0f00000000;
	sub.f32 	%f202, %f201, %f200;
	selp.f32 	%f19, %f200, %f202, %p65;
	@%p63 bra 	$L__BB0_52;
	setp.neu.f32 	%p66, %f3, 0f7F800000;
	@%p66 bra 	$L__BB0_47;
	mov.f32 	%f205, 0f00000000;
	mul.rn.f32 	%f462, %f1, %f205;
	mov.b32 	%r523, 0;
	bra.uni 	$L__BB0_52;
$L__BB0_47:
	mov.b32 	%r55, %f1;
	shl.b32 	%r403, %r55, 8;
	or.b32  	%r56, %r403, -2147483648;
	mov.b64 	%rd193, 0;
	mov.b32 	%r528, 0;
	mov.u64 	%rd191, __cudart_i2opi_f;
	mov.u64 	%rd192, %rd1;
$L__BB0_48:
	.pragma "nounroll";
	ld.global.nc.u32 	%r404, [%rd191];
	mad.wide.u32 	%rd153, %r404, %r56, %rd193;
	shr.u64 	%rd193, %rd153, 32;
	st.local.u32 	[%rd192], %rd153;
	add.s32 	%r528, %r528, 1;
	add.s64 	%rd192, %rd192, 4;
	add.s64 	%rd191, %rd191, 4;
	setp.ne.s32 	%p67, %r528, 6;
	@%p67 bra 	$L__BB0_48;
	shr.u32 	%r405, %r55, 23;
	st.local.u32 	[%rd1+24], %rd193;
	and.b32  	%r59, %r405, 31;
	and.b32  	%r406, %r405, 224;
	add.s32 	%r407, %r406, -128;
	shr.u32 	%r408, %r407, 5;
	mul.wide.u32 	%rd154, %r408, 4;
	sub.s64 	%rd36, %rd1, %rd154;
	ld.local.u32 	%r529, [%rd36+24];
	ld.local.u32 	%r530, [%rd36+20];
	setp.eq.s32 	%p68, %r59, 0;
	@%p68 bra 	$L__BB0_51;
	shf.l.wrap.b32 	%r529, %r530, %r529, %r59;
	ld.local.u32 	%r409, [%rd36+16];
	shf.l.wrap.b32 	%r530, %r409, %r530, %r59;
$L__BB0_51:
	shr.u32 	%r410, %r529, 30;
	shf.l.wrap.b32 	%r411, %r530, %r529, 2;
	shl.b32 	%r412, %r530, 2;
	shr.u32 	%r413, %r411, 31;
	add.s32 	%r414, %r413, %r410;
	neg.s32 	%r415, %r414;
	setp.lt.s32 	%p69, %r55, 0;
	selp.b32 	%r523, %r415, %r414, %p69;
	xor.b32  	%r416, %r411, %r55;
	shr.s32 	%r417, %r411, 31;
	xor.b32  	%r418, %r417, %r411;
	xor.b32  	%r419, %r417, %r412;
	cvt.u64.u32 	%rd155, %r418;
	shl.b64 	%rd156, %rd155, 32;
	cvt.u64.u32 	%rd157, %r419;
	or.b64  	%rd158, %rd156, %rd157;
	cvt.rn.f64.s64 	%fd15, %rd158;
	mul.f64 	%fd16, %fd15, 0d3BF921FB54442D19;
	cvt.rn.f32.f64 	%f203, %fd16;
	neg.f32 	%f204, %f203;
	setp.lt.s32 	%p70, %r416, 0;
	selp.f32 	%f462, %f204, %f203, %p70;
$L__BB0_52:
	mul.rn.f32 	%f206, %f462, %f462;
	and.b32  	%r421, %r523, 1;
	setp.eq.b32 	%p71, %r421, 1;
	selp.f32 	%f207, 0f3F800000, %f462, %p71;
	fma.rn.f32 	%f208, %f206, %f207, 0f00000000;
	fma.rn.f32 	%f209, %f206, 0f37CBAC00, 0fBAB607ED;
	selp.f32 	%f210, %f209, 0fB94D4153, %p71;
	selp.f32 	%f211, 0f3D2AAABB, 0f3C0885E4, %p71;
	fma.rn.f32 	%f212, %f210, %f206, %f211;
	selp.f32 	%f213, 0fBEFFFFFF, 0fBE2AAAA8, %p71;
	fma.rn.f32 	%f214, %f212, %f206, %f213;
	fma.rn.f32 	%f215, %f214, %f208, %f207;
	and.b32  	%r422, %r523, 2;
	setp.eq.s32 	%p72, %r422, 0;
	mov.f32 	%f216, 0f00000000;
	sub.f32 	%f217, %f216, %f215;
	selp.f32 	%f218, %f215, %f217, %p72;
	neg.f32 	%f471, %f218;
	neg.f32 	%f470, %f19;
	bra.uni 	$L__BB0_96;
$L__BB0_53:
	setp.ltu.f32 	%p15, %f3, 0f47CE4780;
	mov.u32 	%r535, %r523;
	mov.f32 	%f465, %f462;
	@%p15 bra 	$L__BB0_61;
	setp.neu.f32 	%p16, %f3, 0f7F800000;
	@%p16 bra 	$L__BB0_56;
	mov.f32 	%f113, 0f00000000;
	mul.rn.f32 	%f465, %f1, %f113;
	mov.b32 	%r535, 0;
	bra.uni 	$L__BB0_61;
$L__BB0_56:
	mov.b32 	%r68, %f1;
	mov.b64 	%rd196, 0;
	mov.b32 	%r532, 0;
	mov.u64 	%rd194, __cudart_i2opi_f;
	shl.b32 	%r271, %r68, 8;
	or.b32  	%r272, %r271, -2147483648;
	mov.u64 	%rd195, %rd1;
$L__BB0_57:
	.pragma "nounroll";
	ld.global.nc.u32 	%r270, [%rd194];
	mad.wide.u32 	%rd105, %r270, %r272, %rd196;
	shr.u64 	%rd196, %rd105, 32;
	st.local.u32 	[%rd195], %rd105;
	add.s32 	%r532, %r532, 1;
	add.s64 	%rd195, %rd195, 4;
	add.s64 	%rd194, %rd194, 4;
	setp.ne.s32 	%p17, %r532, 6;
	@%p17 bra 	$L__BB0_57;
	shr.u32 	%r273, %r68, 23;
	st.local.u32 	[%rd1+24], %rd196;
	and.b32  	%r71, %r273, 31;
	and.b32  	%r274, %r273, 224;
	add.s32 	%r275, %r274, -128;
	shr.u32 	%r276, %r275, 5;
	mul.wide.u32 	%rd106, %r276, 4;
	sub.s64 	%rd43, %rd1, %rd106;
	ld.local.u32 	%r533, [%rd43+24];
	ld.local.u32 	%r534, [%rd43+20];
	setp.eq.s32 	%p18, %r71, 0;
	@%p18 bra 	$L__BB0_60;
	shf.l.wrap.b32 	%r533, %r534, %r533, %r71;
	ld.local.u32 	%r277, [%rd43+16];
	shf.l.wrap.b32 	%r534, %r277, %r534, %r71;
$L__BB0_60:
	shr.u32 	%r278, %r533, 30;
	shf.l.wrap.b32 	%r279, %r534, %r533, 2;
	shl.b32 	%r280, %r534, 2;
	shr.u32 	%r281, %r279, 31;
	add.s32 	%r282, %r281, %r278;
	neg.s32 	%r283, %r282;
	setp.lt.s32 	%p19, %r68, 0;
	selp.b32 	%r535, %r283, %r282, %p19;
	xor.b32  	%r284, %r279, %r68;
	shr.s32 	%r285, %r279, 31;
	xor.b32  	%r286, %r285, %r279;
	xor.b32  	%r287, %r285, %r280;
	cvt.u64.u32 	%rd107, %r286;
	shl.b64 	%rd108, %rd107, 32;
	cvt.u64.u32 	%rd109, %r287;
	or.b64  	%rd110, %rd108, %rd109;
	cvt.rn.f64.s64 	%fd3, %rd110;
	mul.f64 	%fd4, %fd3, 0d3BF921FB54442D19;
	cvt.rn.f32.f64 	%f111, %fd4;
	neg.f32 	%f112, %f111;
	setp.lt.s32 	%p20, %r284, 0;
	selp.f32 	%f465, %f112, %f111, %p20;
$L__BB0_61:
	mul.rn.f32 	%f114, %f465, %f465;
	and.b32  	%r289, %r535, 1;
	setp.eq.b32 	%p21, %r289, 1;
	selp.f32 	%f115, 0f3F800000, %f465, %p21;
	fma.rn.f32 	%f116, %f114, %f115, 0f00000000;
	fma.rn.f32 	%f117, %f114, 0f37CBAC00, 0fBAB607ED;
	selp.f32 	%f118, %f117, 0fB94D4153, %p21;
	selp.f32 	%f119, 0f3D2AAABB, 0f3C0885E4, %p21;
	fma.rn.f32 	%f120, %f118, %f114, %f119;
	selp.f32 	%f121, 0fBEFFFFFF, 0fBE2AAAA8, %p21;
	fma.rn.f32 	%f122, %f120, %f114, %f121;
	fma.rn.f32 	%f123, %f122, %f116, %f115;
	and.b32  	%r290, %r535, 2;
	setp.eq.s32 	%p22, %r290, 0;
	mov.f32 	%f124, 0f00000000;
	sub.f32 	%f125, %f124, %f123;
	selp.f32 	%f126, %f123, %f125, %p22;
	setp.leu.f32 	%p23, %f126, 0f00000000;
	@%p23 bra 	$L__BB0_79;
	setp.ltu.f32 	%p40, %f3, 0f47CE4780;
	mov.u32 	%r539, %r523;
	mov.f32 	%f466, %f462;
	@%p40 bra 	$L__BB0_70;
	setp.neu.f32 	%p41, %f3, 0f7F800000;
	@%p41 bra 	$L__BB0_65;
	mov.f32 	%f159, 0f00000000;
	mul.rn.f32 	%f466, %f1, %f159;
	mov.b32 	%r539, 0;
	bra.uni 	$L__BB0_70;
$L__BB0_65:
	mov.b32 	%r80, %f1;
	mov.b64 	%rd199, 0;
	mov.b32 	%r536, 0;
	mov.u64 	%rd197, __cudart_i2opi_f;
	shl.b32 	%r337, %r80, 8;
	or.b32  	%r338, %r337, -2147483648;
	mov.u64 	%rd198, %rd1;
$L__BB0_66:
	.pragma "nounroll";
	ld.global.nc.u32 	%r336, [%rd197];
	mad.wide.u32 	%rd129, %r336, %r338, %rd199;
	shr.u64 	%rd199, %rd129, 32;
	st.local.u32 	[%rd198], %rd129;
	add.s32 	%r536, %r536, 1;
	add.s64 	%rd198, %rd198, 4;
	add.s64 	%rd197, %rd197, 4;
	setp.ne.s32 	%p42, %r536, 6;
	@%p42 bra 	$L__BB0_66;
	shr.u32 	%r339, %r80, 23;
	st.local.u32 	[%rd1+24], %rd199;
	and.b32  	%r83, %r339, 31;
	and.b32  	%r340, %r339, 224;
	add.s32 	%r341, %r340, -128;
	shr.u32 	%r342, %r341, 5;
	mul.wide.u32 	%rd130, %r342, 4;
	sub.s64 	%rd50, %rd1, %rd130;
	ld.local.u32 	%r537, [%rd50+24];
	ld.local.u32 	%r538, [%rd50+20];
	setp.eq.s32 	%p43, %r83, 0;
	@%p43 bra 	$L__BB0_69;
	shf.l.wrap.b32 	%r537, %r538, %r537, %r83;
	ld.local.u32 	%r343, [%rd50+16];
	shf.l.wrap.b32 	%r538, %r343, %r538, %r83;
$L__BB0_69:
	shr.u32 	%r344, %r537, 30;
	shf.l.wrap.b32 	%r345, %r538, %r537, 2;
	shl.b32 	%r346, %r538, 2;
	shr.u32 	%r347, %r345, 31;
	add.s32 	%r348, %r347, %r344;
	neg.s32 	%r349, %r348;
	setp.lt.s32 	%p44, %r80, 0;
	selp.b32 	%r539, %r349, %r348, %p44;
	xor.b32  	%r350, %r345, %r80;
	shr.s32 	%r351, %r345, 31;
	xor.b32  	%r352, %r351, %r345;
	xor.b32  	%r353, %r351, %r346;
	cvt.u64.u32 	%rd131, %r352;
	shl.b64 	%rd132, %rd131, 32;
	cvt.u64.u32 	%rd133, %r353;
	or.b64  	%rd134, %rd132, %rd133;
	cvt.rn.f64.s64 	%fd9, %rd134;
	mul.f64 	%fd10, %fd9, 0d3BF921FB54442D19;
	cvt.rn.f32.f64 	%f157, %fd10;
	neg.f32 	%f158, %f157;
	setp.lt.s32 	%p45, %r350, 0;
	selp.f32 	%f466, %f158, %f157, %p45;
$L__BB0_70:
	setp.ltu.f32 	%p46, %f3, 0f47CE4780;
	mul.rn.f32 	%f160, %f466, %f466;
	and.b32  	%r355, %r539, 1;
	setp.eq.b32 	%p47, %r355, 1;
	selp.f32 	%f161, 0f3F800000, %f466, %p47;
	fma.rn.f32 	%f162, %f160, %f161, 0f00000000;
	fma.rn.f32 	%f163, %f160, 0f37CBAC00, 0fBAB607ED;
	selp.f32 	%f164, %f163, 0fB94D4153, %p47;
	selp.f32 	%f165, 0f3D2AAABB, 0f3C0885E4, %p47;
	fma.rn.f32 	%f166, %f164, %f160, %f165;
	selp.f32 	%f167, 0fBEFFFFFF, 0fBE2AAAA8, %p47;
	fma.rn.f32 	%f168, %f166, %f160, %f167;
	fma.rn.f32 	%f169, %f168, %f162, %f161;
	and.b32  	%r356, %r539, 2;
	setp.eq.s32 	%p48, %r356, 0;
	mov.f32 	%f170, 0f00000000;
	sub.f32 	%f171, %f170, %f169;
	selp.f32 	%f470, %f169, %f171, %p48;
	@%p46 bra 	$L__BB0_78;
	setp.neu.f32 	%p49, %f3, 0f7F800000;
	@%p49 bra 	$L__BB0_73;
	mov.f32 	%f174, 0f00000000;
	mul.rn.f32 	%f462, %f1, %f174;
	mov.b32 	%r523, 0;
	bra.uni 	$L__BB0_78;
$L__BB0_73:
	mov.b32 	%r92, %f1;
	shl.b32 	%r358, %r92, 8;
	or.b32  	%r93, %r358, -2147483648;
	mov.b64 	%rd202, 0;
	mov.b32 	%r540, 0;
	mov.u64 	%rd200, __cudart_i2opi_f;
	mov.u64 	%rd201, %rd1;
$L__BB0_74:
	.pragma "nounroll";
	ld.global.nc.u32 	%r359, [%rd200];
	mad.wide.u32 	%rd137, %r359, %r93, %rd202;
	shr.u64 	%rd202, %rd137, 32;
	st.local.u32 	[%rd201], %rd137;
	add.s32 	%r540, %r540, 1;
	add.s64 	%rd201, %rd201, 4;
	add.s64 	%rd200, %rd200, 4;
	setp.ne.s32 	%p50, %r540, 6;
	@%p50 bra 	$L__BB0_74;
	shr.u32 	%r360, %r92, 23;
	st.local.u32 	[%rd1+24], %rd202;
	and.b32  	%r96, %r360, 31;
	and.b32  	%r361, %r360, 224;
	add.s32 	%r362, %r361, -128;
	shr.u32 	%r363, %r362, 5;
	mul.wide.u32 	%rd138, %r363, 4;
	sub.s64 	%rd57, %rd1, %rd138;
	ld.local.u32 	%r541, [%rd57+24];
	ld.local.u32 	%r542, [%rd57+20];
	setp.eq.s32 	%p51, %r96, 0;
	@%p51 bra 	$L__BB0_77;
	shf.l.wrap.b32 	%r541, %r542, %r541, %r96;
	ld.local.u32 	%r364, [%rd57+16];
	shf.l.wrap.b32 	%r542, %r364, %r542, %r96;
$L__BB0_77:
	shr.u32 	%r365, %r541, 30;
	shf.l.wrap.b32 	%r366, %r542, %r541, 2;
	shl.b32 	%r367, %r542, 2;
	shr.u32 	%r368, %r366, 31;
	add.s32 	%r369, %r368, %r365;
	neg.s32 	%r370, %r369;
	setp.lt.s32 	%p52, %r92, 0;
	selp.b32 	%r523, %r370, %r369, %p52;
	xor.b32  	%r371, %r366, %r92;
	shr.s32 	%r372, %r366, 31;
	xor.b32  	%r373, %r372, %r366;
	xor.b32  	%r374, %r372, %r367;
	cvt.u64.u32 	%rd139, %r373;
	shl.b64 	%rd140, %rd139, 32;
	cvt.u64.u32 	%rd141, %r374;
	or.b64  	%rd142, %rd140, %rd141;
	cvt.rn.f64.s64 	%fd11, %rd142;
	mul.f64 	%fd12, %fd11, 0d3BF921FB54442D19;
	cvt.rn.f32.f64 	%f172, %fd12;
	neg.f32 	%f173, %f172;
	setp.lt.s32 	%p53, %r371, 0;
	selp.f32 	%f462, %f173, %f172, %p53;
$L__BB0_78:
	add.s32 	%r376, %r523, 1;
	mul.rn.f32 	%f175, %f462, %f462;
	and.b32  	%r377, %r523, 1;
	setp.eq.b32 	%p54, %r377, 1;
	selp.f32 	%f176, %f462, 0f3F800000, %p54;
	fma.rn.f32 	%f177, %f175, %f176, 0f00000000;
	fma.rn.f32 	%f178, %f175, 0f37CBAC00, 0fBAB607ED;
	selp.f32 	%f179, 0fB94D4153, %f178, %p54;
	selp.f32 	%f180, 0f3C0885E4, 0f3D2AAABB, %p54;
	fma.rn.f32 	%f181, %f179, %f175, %f180;
	selp.f32 	%f182, 0fBE2AAAA8, 0fBEFFFFFF, %p54;
	fma.rn.f32 	%f183, %f181, %f175, %f182;
	fma.rn.f32 	%f184, %f183, %f177, %f176;
	and.b32  	%r378, %r376, 2;
	setp.eq.s32 	%p55, %r378, 0;
	mov.f32 	%f185, 0f00000000;
	sub.f32 	%f186, %f185, %f184;
	selp.f32 	%f187, %f184, %f186, %p55;
	neg.f32 	%f471, %f187;
	bra.uni 	$L__BB0_96;
$L__BB0_79:
	setp.ltu.f32 	%p24, %f3, 0f47CE4780;
	mov.u32 	%r547, %r523;
	mov.f32 	%f468, %f462;
	@%p24 bra 	$L__BB0_87;
	setp.neu.f32 	%p25, %f3, 0f7F800000;
	@%p25 bra 	$L__BB0_82;
	mov.f32 	%f129, 0f00000000;
	mul.rn.f32 	%f468, %f1, %f129;
	mov.b32 	%r547, 0;
	bra.uni 	$L__BB0_87;
$L__BB0_82:
	mov.b32 	%r105, %f1;
	mov.b64 	%rd205, 0;
	mov.b32 	%r544, 0;
	mov.u64 	%rd203, __cudart_i2opi_f;
	shl.b32 	%r293, %r105, 8;
	or.b32  	%r294, %r293, -2147483648;
	mov.u64 	%rd204, %rd1;
$L__BB0_83:
	.pragma "nounroll";
	ld.global.nc.u32 	%r292, [%rd203];
	mad.wide.u32 	%rd113, %r292, %r294, %rd205;
	shr.u64 	%rd205, %rd113, 32;
	st.local.u32 	[%rd204], %rd113;
	add.s32 	%r544, %r544, 1;
	add.s64 	%rd204, %rd204, 4;
	add.s64 	%rd203, %rd203, 4;
	setp.ne.s32 	%p26, %r544, 6;
	@%p26 bra 	$L__BB0_83;
	shr.u32 	%r295, %r105, 23;
	st.local.u32 	[%rd1+24], %rd205;
	and.b32  	%r108, %r295, 31;
	and.b32  	%r296, %r295, 224;
	add.s32 	%r297, %r296, -128;
	shr.u32 	%r298, %r297, 5;
	mul.wide.u32 	%rd114, %r298, 4;
	sub.s64 	%rd64, %rd1, %rd114;
	ld.local.u32 	%r545, [%rd64+24];
	ld.local.u32 	%r546, [%rd64+20];
	setp.eq.s32 	%p27, %r108, 0;
	@%p27 bra 	$L__BB0_86;
	shf.l.wrap.b32 	%r545, %r546, %r545, %r108;
	ld.local.u32 	%r299, [%rd64+16];
	shf.l.wrap.b32 	%r546, %r299, %r546, %r108;
$L__BB0_86:
	shr.u32 	%r300, %r545, 30;
	shf.l.wrap.b32 	%r301, %r546, %r545, 2;
	shl.b32 	%r302, %r546, 2;
	shr.u32 	%r303, %r301, 31;
	add.s32 	%r304, %r303, %r300;
	neg.s32 	%r305, %r304;
	setp.lt.s32 	%p28, %r105, 0;
	selp.b32 	%r547, %r305, %r304, %p28;
	xor.b32  	%r306, %r301, %r105;
	shr.s32 	%r307, %r301, 31;
	xor.b32  	%r308, %r307, %r301;
	xor.b32  	%r309, %r307, %r302;
	cvt.u64.u32 	%rd115, %r308;
	shl.b64 	%rd116, %rd115, 32;
	cvt.u64.u32 	%rd117, %r309;
	or.b64  	%rd118, %rd116, %rd117;
	cvt.rn.f64.s64 	%fd5, %rd118;
	mul.f64 	%fd6, %fd5, 0d3BF921FB54442D19;
	cvt.rn.f32.f64 	%f127, %fd6;
	neg.f32 	%f128, %f127;
	setp.lt.s32 	%p29, %r306, 0;
	selp.f32 	%f468, %f128, %f127, %p29;
$L__BB0_87:
	setp.ltu.f32 	%p30, %f3, 0f47CE4780;
	mul.rn.f32 	%f130, %f468, %f468;
	and.b32  	%r311, %r547, 1;
	setp.eq.b32 	%p31, %r311, 1;
	selp.f32 	%f131, 0f3F800000, %f468, %p31;
	fma.rn.f32 	%f132, %f130, %f131, 0f00000000;
	fma.rn.f32 	%f133, %f130, 0f37CBAC00, 0fBAB607ED;
	selp.f32 	%f134, %f133, 0fB94D4153, %p31;
	selp.f32 	%f135, 0f3D2AAABB, 0f3C0885E4, %p31;
	fma.rn.f32 	%f136, %f134, %f130, %f135;
	selp.f32 	%f137, 0fBEFFFFFF, 0fBE2AAAA8, %p31;
	fma.rn.f32 	%f138, %f136, %f130, %f137;
	fma.rn.f32 	%f139, %f138, %f132, %f131;
	and.b32  	%r312, %r547, 2;
	setp.eq.s32 	%p32, %r312, 0;
	mov.f32 	%f140, 0f00000000;
	sub.f32 	%f141, %f140, %f139;
	selp.f32 	%f39, %f139, %f141, %p32;
	@%p30 bra 	$L__BB0_95;
	setp.neu.f32 	%p33, %f3, 0f7F800000;
	@%p33 bra 	$L__BB0_90;
	mov.f32 	%f144, 0f00000000;
	mul.rn.f32 	%f462, %f1, %f144;
	mov.b32 	%r523, 0;
	bra.uni 	$L__BB0_95;
$L__BB0_90:
	mov.b32 	%r117, %f1;
	shl.b32 	%r314, %r117, 8;
	or.b32  	%r118, %r314, -2147483648;
	mov.b64 	%rd208, 0;
	mov.b32 	%r548, 0;
	mov.u64 	%rd206, __cudart_i2opi_f;
	mov.u64 	%rd207, %rd1;
$L__BB0_91:
	.pragma "nounroll";
	ld.global.nc.u32 	%r315, [%rd206];
	mad.wide.u32 	%rd121, %r315, %r118, %rd208;
	shr.u64 	%rd208, %rd121, 32;
	st.local.u32 	[%rd207], %rd121;
	add.s32 	%r548, %r548, 1;
	add.s64 	%rd207, %rd207, 4;
	add.s64 	%rd206, %rd206, 4;
	setp.ne.s32 	%p34, %r548, 6;
	@%p34 bra 	$L__BB0_91;
	shr.u32 	%r316, %r117, 23;
	st.local.u32 	[%rd1+24], %rd208;
	and.b32  	%r121, %r316, 31;
	and.b32  	%r317, %r316, 224;
	add.s32 	%r318, %r317, -128;
	shr.u32 	%r319, %r318, 5;
	mul.wide.u32 	%rd122, %r319, 4;
	sub.s64 	%rd71, %rd1, %rd122;
	ld.local.u32 	%r549, [%rd71+24];
	ld.local.u32 	%r550, [%rd71+20];
	setp.eq.s32 	%p35, %r121, 0;
	@%p35 bra 	$L__BB0_94;
	shf.l.wrap.b32 	%r549, %r550, %r549, %r121;
	ld.local.u32 	%r320, [%rd71+16];
	shf.l.wrap.b32 	%r550, %r320, %r550, %r121;
$L__BB0_94:
	shr.u32 	%r321, %r549, 30;
	shf.l.wrap.b32 	%r322, %r550, %r549, 2;
	shl.b32 	%r323, %r550, 2;
	shr.u32 	%r324, %r322, 31;
	add.s32 	%r325, %r324, %r321;
	neg.s32 	%r326, %r325;
	setp.lt.s32 	%p36, %r117, 0;
	selp.b32 	%r523, %r326, %r325, %p36;
	xor.b32  	%r327, %r322, %r117;
	shr.s32 	%r328, %r322, 31;
	xor.b32  	%r329, %r328, %r322;
	xor.b32  	%r330, %r328, %r323;
	cvt.u64.u32 	%rd123, %r329;
	shl.b64 	%rd124, %rd123, 32;
	cvt.u64.u32 	%rd125, %r330;
	or.b64  	%rd126, %rd124, %rd125;
	cvt.rn.f64.s64 	%fd7, %rd126;
	mul.f64 	%fd8, %fd7, 0d3BF921FB54442D19;
	cvt.rn.f32.f64 	%f142, %fd8;
	neg.f32 	%f143, %f142;
	setp.lt.s32 	%p37, %r327, 0;
	selp.f32 	%f462, %f143, %f142, %p37;
$L__BB0_95:
	add.s32 	%r332, %r523, 1;
	mul.rn.f32 	%f145, %f462, %f462;
	and.b32  	%r333, %r523, 1;
	setp.eq.b32 	%p38, %r333, 1;
	selp.f32 	%f146, %f462, 0f3F800000, %p38;
	fma.rn.f32 	%f147, %f145, %f146, 0f00000000;
	fma.rn.f32 	%f148, %f145, 0f37CBAC00, 0fBAB607ED;
	selp.f32 	%f149, 0fB94D4153, %f148, %p38;
	selp.f32 	%f150, 0f3C0885E4, 0f3D2AAABB, %p38;
	fma.rn.f32 	%f151, %f149, %f145, %f150;
	selp.f32 	%f152, 0fBE2AAAA8, 0fBEFFFFFF, %p38;
	fma.rn.f32 	%f153, %f151, %f145, %f152;
	fma.rn.f32 	%f154, %f153, %f147, %f146;
	and.b32  	%r334, %r332, 2;
	setp.eq.s32 	%p39, %r334, 0;
	mov.f32 	%f155, 0f00000000;
	sub.f32 	%f156, %f155, %f154;
	selp.f32 	%f471, %f154, %f156, %p39;
	neg.f32 	%f470, %f39;
$L__BB0_96:
	shl.b32 	%r467, %r2, 2;
	mov.u32 	%r468, _ZZ16joseph_projectoryPfiiS_fS_PiS0_S0_iiifiiE11corrections;
	add.s32 	%r469, %r468, %r467;
	ld.shared.f32 	%f249, [%r469];
	add.f32 	%f250, %f88, %f249;
	mov.u32 	%r470, %ctaid.x;
	shl.b32 	%r471, %r470, 4;
	add.s32 	%r130, %r471, %r1;
	cvt.rn.f32.u32 	%f251, %r130;
	sub.f32 	%f252, %f251, %f89;
	div.rn.f32 	%f47, %f471, %f470;
	mov.f32 	%f253, 0f3F800000;
	sub.f32 	%f254, %f253, %f47;
	sub.f32 	%f255, %f252, %f250;
	div.rn.f32 	%f256, %f255, %f470;
	fma.rn.f32 	%f477, %f88, %f254, %f256;
	mov.u32 	%r472, _ZZ16joseph_projectoryPfiiS_fS_PiS0_S0_iiifiiE10strideLine;
	add.s32 	%r473, %r472, %r467;
	ld.shared.u32 	%r131, [%r473+64];
	ld.shared.u32 	%r132, [%r473];
	mov.u32 	%r474, _ZZ16joseph_projectoryPfiiS_fS_PiS0_S0_iiifiiE12strideJoseph;
	add.s32 	%r475, %r474, %r467;
	ld.shared.u32 	%r133, [%r475+64];
	ld.shared.u32 	%r134, [%r475];
	mov.u32 	%r476, _ZZ16joseph_projectoryPfiiS_fS_PiS0_S0_iiifiiE8beginPos;
	add.s32 	%r477, %r476, %r467;
	ld.shared.u32 	%r135, [%r477+64];
	ld.shared.u32 	%r136, [%r477];
	setp.eq.s32 	%p89, %r198, 0;
	mov.f32 	%f488, 0f00000000;
	@%p89 bra 	$L__BB0_106;
	setp.lt.s32 	%p90, %r193, 1;
	@%p90 bra 	$L__BB0_115;
	cvt.rn.f32.s32 	%f49, %r135;
	cvt.rn.f32.s32 	%f50, %r131;
	cvt.rn.f32.s32 	%f51, %r136;
	cvt.rn.f32.s32 	%f52, %r132;
	and.b32  	%r137, %r193, 3;
	setp.lt.u32 	%p91, %r193, 4;
	mov.f32 	%f488, 0f00000000;
	mov.b32 	%r572, 0;
	@%p91 bra 	$L__BB0_101;
	and.b32  	%r572, %r193, 2147483644;
	neg.s32 	%r560, %r572;
	shl.b32 	%r558, %r134, 1;
	mul.lo.s32 	%r557, %r134, 3;
	shl.b32 	%r554, %r133, 1;
	mul.lo.s32 	%r553, %r133, 3;
	mov.f32 	%f488, 0f00000000;
	mov.b32 	%r552, 0;
	mov.u32 	%r555, %r133;
	mov.u32 	%r556, %r552;
	mov.u32 	%r559, %r134;
$L__BB0_100:
	.pragma "nounroll";
	fma.rn.f32 	%f261, %f477, %f50, %f49;
	cvt.rn.f32.s32 	%f262, %r552;
	add.f32 	%f263, %f261, %f262;
	add.f32 	%f264, %f263, 0f3FC00000;
	fma.rn.f32 	%f265, %f477, %f52, %f51;
	cvt.rn.f32.s32 	%f266, %r556;
	add.f32 	%f267, %f265, %f266;
	add.f32 	%f268, %f267, 0f3FC00000;
	tex.2d.v4.f32.f32 	{%f269, %f270, %f271, %f272}, [%rd72, {%f264, %f268}];
	add.f32 	%f273, %f488, %f269;
	add.f32 	%f274, %f47, %f477;
	fma.rn.f32 	%f275, %f274, %f50, %f49;
	cvt.rn.f32.s32 	%f276, %r555;
	add.f32 	%f277, %f275, %f276;
	add.f32 	%f278, %f277, 0f3FC00000;
	fma.rn.f32 	%f279, %f274, %f52, %f51;
	cvt.rn.f32.s32 	%f280, %r559;
	add.f32 	%f281, %f279, %f280;
	add.f32 	%f282, %f281, 0f3FC00000;
	tex.2d.v4.f32.f32 	{%f283, %f284, %f285, %f286}, [%rd72, {%f278, %f282}];
	add.f32 	%f287, %f273, %f283;
	add.f32 	%f288, %f47, %f274;
	fma.rn.f32 	%f289, %f288, %f50, %f49;
	cvt.rn.f32.s32 	%f290, %r554;
	add.f32 	%f291, %f289, %f290;
	add.f32 	%f292, %f291, 0f3FC00000;
	fma.rn.f32 	%f293, %f288, %f52, %f51;
	cvt.rn.f32.s32 	%f294, %r558;
	add.f32 	%f295, %f293, %f294;
	add.f32 	%f296, %f295, 0f3FC00000;
	tex.2d.v4.f32.f32 	{%f297, %f298, %f299, %f300}, [%rd72, {%f292, %f296}];
	add.f32 	%f301, %f287, %f297;
	add.f32 	%f302, %f47, %f288;
	fma.rn.f32 	%f303, %f302, %f50, %f49;
	cvt.rn.f32.s32 	%f304, %r553;
	add.f32 	%f305, %f303, %f304;
	add.f32 	%f306, %f305, 0f3FC00000;
	fma.rn.f32 	%f307, %f302, %f52, %f51;
	cvt.rn.f32.s32 	%f308, %r557;
	add.f32 	%f309, %f307, %f308;
	add.f32 	%f310, %f309, 0f3FC00000;
	tex.2d.v4.f32.f32 	{%f311, %f312, %f313, %f314}, [%rd72, {%f306, %f310}];
	add.f32 	%f488, %f301, %f311;
	add.f32 	%f477, %f47, %f302;
	add.s32 	%r560, %r560, 4;
	shl.b32 	%r480, %r134, 2;
	add.s32 	%r559, %r559, %r480;
	add.s32 	%r558, %r558, %r480;
	add.s32 	%r557, %r557, %r480;
	add.s32 	%r556, %r556, %r480;
	shl.b32 	%r481, %r133, 2;
	add.s32 	%r555, %r555, %r481;
	add.s32 	%r554, %r554, %r481;
	add.s32 	%r553, %r553, %r481;
	add.s32 	%r552, %r552, %r481;
	setp.eq.s32 	%p92, %r560, 0;
	@%p92 bra 	$L__BB0_101;
	bra.uni 	$L__BB0_100;
$L__BB0_101:
	setp.eq.s32 	%p93, %r137, 0;
	@%p93 bra 	$L__BB0_115;
	setp.eq.s32 	%p94, %r137, 1;
	@%p94 bra 	$L__BB0_104;
	fma.rn.f32 	%f316, %f477, %f50, %f49;
	mul.lo.s32 	%r482, %r572, %r133;
	cvt.rn.f32.s32 	%f317, %r482;
	add.f32 	%f318, %f316, %f317;
	add.f32 	%f319, %f318, 0f3FC00000;
	fma.rn.f32 	%f320, %f477, %f52, %f51;
	mul.lo.s32 	%r483, %r572, %r134;
	cvt.rn.f32.s32 	%f321, %r483;
	add.f32 	%f322, %f320, %f321;
	add.f32 	%f323, %f322, 0f3FC00000;
	tex.2d.v4.f32.f32 	{%f324, %f325, %f326, %f327}, [%rd72, {%f319, %f323}];
	add.f32 	%f328, %f488, %f324;
	add.f32 	%f329, %f47, %f477;
	fma.rn.f32 	%f330, %f329, %f50, %f49;
	add.s32 	%r484, %r482, %r133;
	cvt.rn.f32.s32 	%f331, %r484;
	add.f32 	%f332, %f330, %f331;
	add.f32 	%f333, %f332, 0f3FC00000;
	fma.rn.f32 	%f334, %f329, %f52, %f51;
	add.s32 	%r485, %r483, %r134;
	cvt.rn.f32.s32 	%f335, %r485;
	add.f32 	%f336, %f334, %f335;
	add.f32 	%f337, %f336, 0f3FC00000;
	tex.2d.v4.f32.f32 	{%f338, %f339, %f340, %f341}, [%rd72, {%f333, %f337}];
	add.f32 	%f488, %f328, %f338;
	add.f32 	%f477, %f47, %f329;
	add.s32 	%r572, %r572, 2;
$L__BB0_104:
	and.b32  	%r486, %r193, 1;
	setp.eq.b32 	%p95, %r486, 1;
	not.pred 	%p96, %p95;
	@%p96 bra 	$L__BB0_115;
	fma.rn.f32 	%f342, %f477, %f50, %f49;
	mul.lo.s32 	%r487, %r572, %r133;
	cvt.rn.f32.s32 	%f343, %r487;
	add.f32 	%f344, %f342, %f343;
	add.f32 	%f345, %f344, 0f3FC00000;
	fma.rn.f32 	%f346, %f477, %f52, %f51;
	mul.lo.s32 	%r488, %r572, %r134;
	cvt.rn.f32.s32 	%f347, %r488;
	add.f32 	%f348, %f346, %f347;
	add.f32 	%f349, %f348, 0f3FC00000;
	tex.2d.v4.f32.f32 	{%f350, %f351, %f352, %f353}, [%rd72, {%f345, %f349}];
	add.f32 	%f488, %f488, %f350;
	bra.uni 	$L__BB0_115;
$L__BB0_106:
	setp.lt.s32 	%p97, %r193, 1;
	@%p97 bra 	$L__BB0_115;
	cvt.rn.f32.s32 	%f53, %r135;
	cvt.rn.f32.s32 	%f54, %r131;
	cvt.rn.f32.s32 	%f55, %r136;
	cvt.rn.f32.s32 	%f56, %r132;
	add.s32 	%r490, %r193, 2;
	cvt.rn.f32.u32 	%f57, %r490;
	and.b32  	%r144, %r193, 3;
	setp.lt.u32 	%p98, %r193, 4;
	mov.f32 	%f488, 0f00000000;
	mov.b32 	%r570, 0;
	@%p98 bra 	$L__BB0_110;
	and.b32  	%r570, %r193, 2147483644;
	neg.s32 	%r569, %r570;
	shl.b32 	%r567, %r134, 1;
	mul.lo.s32 	%r566, %r134, 3;
	shl.b32 	%r563, %r133, 1;
	mul.lo.s32 	%r562, %r133, 3;
	mov.f32 	%f488, 0f00000000;
	mov.b32 	%r561, 0;
	mov.u32 	%r564, %r133;
	mov.u32 	%r565, %r561;
	mov.u32 	%r568, %r134;
$L__BB0_109:
	.pragma "nounroll";
	fma.rn.f32 	%f358, %f477, %f54, %f53;
	cvt.rn.f32.s32 	%f359, %r561;
	add.f32 	%f360, %f358, %f359;
	add.f32 	%f361, %f360, 0f3FC00000;
	fma.rn.f32 	%f362, %f477, %f56, %f55;
	cvt.rn.f32.s32 	%f363, %r565;
	add.f32 	%f364, %f362, %f363;
	add.f32 	%f365, %f364, 0f3FC00000;
	tex.2d.v4.f32.f32 	{%f366, %f367, %f368, %f369}, [%rd72, {%f361, %f365}];
	setp.lt.f32 	%p99, %f361, %f57;
	setp.ge.f32 	%p100, %f361, 0f00000000;
	setp.ge.f32 	%p101, %f365, 0f00000000;
	and.pred  	%p102, %p100, %p101;
	and.pred  	%p103, %p102, %p99;
	setp.lt.f32 	%p104, %f365, %f57;
	and.pred  	%p105, %p104, %p103;
	selp.u32 	%r492, 1, 0, %p105;
	cvt.rn.f32.u32 	%f370, %r492;
	fma.rn.f32 	%f371, %f366, %f370, %f488;
	add.f32 	%f372, %f47, %f477;
	fma.rn.f32 	%f373, %f372, %f54, %f53;
	cvt.rn.f32.s32 	%f374, %r564;
	add.f32 	%f375, %f373, %f374;
	add.f32 	%f376, %f375, 0f3FC00000;
	fma.rn.f32 	%f377, %f372, %f56, %f55;
	cvt.rn.f32.s32 	%f378, %r568;
	add.f32 	%f379, %f377, %f378;
	add.f32 	%f380, %f379, 0f3FC00000;
	setp.ge.f32 	%p106, %f376, 0f00000000;
	setp.lt.f32 	%p107, %f376, %f57;
	setp.ge.f32 	%p108, %f380, 0f00000000;
	and.pred  	%p109, %p106, %p108;
	and.pred  	%p110, %p109, %p107;
	setp.lt.f32 	%p111, %f380, %f57;
	and.pred  	%p112, %p111, %p110;
	tex.2d.v4.f32.f32 	{%f381, %f382, %f383, %f384}, [%rd72, {%f376, %f380}];
	selp.u32 	%r493, 1, 0, %p112;
	cvt.rn.f32.u32 	%f385, %r493;
	fma.rn.f32 	%f386, %f381, %f385, %f371;
	add.f32 	%f387, %f47, %f372;
	fma.rn.f32 	%f388, %f387, %f54, %f53;
	cvt.rn.f32.s32 	%f389, %r563;
	add.f32 	%f390, %f388, %f389;
	add.f32 	%f391, %f390, 0f3FC00000;
	fma.rn.f32 	%f392, %f387, %f56, %f55;
	cvt.rn.f32.s32 	%f393, %r567;
	add.f32 	%f394, %f392, %f393;
	add.f32 	%f395, %f394, 0f3FC00000;
	setp.ge.f32 	%p113, %f391, 0f00000000;
	setp.lt.f32 	%p114, %f391, %f57;
	setp.ge.f32 	%p115, %f395, 0f00000000;
	and.pred  	%p116, %p113, %p115;
	and.pred  	%p117, %p116, %p114;
	setp.lt.f32 	%p118, %f395, %f57;
	and.pred  	%p119, %p118, %p117;
	tex.2d.v4.f32.f32 	{%f396, %f397, %f398, %f399}, [%rd72, {%f391, %f395}];
	selp.u32 	%r494, 1, 0, %p119;
	cvt.rn.f32.u32 	%f400, %r494;
	fma.rn.f32 	%f401, %f396, %f400, %f386;
	add.f32 	%f402, %f47, %f387;
	fma.rn.f32 	%f403, %f402, %f54, %f53;
	cvt.rn.f32.s32 	%f404, %r562;
	add.f32 	%f405, %f403, %f404;
	add.f32 	%f406, %f405, 0f3FC00000;
	fma.rn.f32 	%f407, %f402, %f56, %f55;
	cvt.rn.f32.s32 	%f408, %r566;
	add.f32 	%f409, %f407, %f408;
	add.f32 	%f410, %f409, 0f3FC00000;
	setp.ge.f32 	%p120, %f406, 0f00000000;
	setp.lt.f32 	%p121, %f406, %f57;
	setp.ge.f32 	%p122, %f410, 0f00000000;
	and.pred  	%p123, %p120, %p122;
	and.pred  	%p124, %p123, %p121;
	setp.lt.f32 	%p125, %f410, %f57;
	and.pred  	%p126, %p125, %p124;
	tex.2d.v4.f32.f32 	{%f411, %f412, %f413, %f414}, [%rd72, {%f406, %f410}];
	selp.u32 	%r495, 1, 0, %p126;
	cvt.rn.f32.u32 	%f415, %r495;
	fma.rn.f32 	%f488, %f411, %f415, %f401;
	add.f32 	%f477, %f47, %f402;
	add.s32 	%r569, %r569, 4;
	shl.b32 	%r496, %r134, 2;
	add.s32 	%r568, %r568, %r496;
	add.s32 	%r567, %r567, %r496;
	add.s32 	%r566, %r566, %r496;
	add.s32 	%r565, %r565, %r496;
	shl.b32 	%r497, %r133, 2;
	add.s32 	%r564, %r564, %r497;
	add.s32 	%r563, %r563, %r497;
	add.s32 	%r562, %r562, %r497;
	add.s32 	%r561, %r561, %r497;
	setp.ne.s32 	%p127, %r569, 0;
	@%p127 bra 	$L__BB0_109;
$L__BB0_110:
	setp.eq.s32 	%p128, %r144, 0;
	@%p128 bra 	$L__BB0_115;
	setp.eq.s32 	%p129, %r144, 1;
	@%p129 bra 	$L__BB0_113;
	fma.rn.f32 	%f417, %f477, %f54, %f53;
	mul.lo.s32 	%r498, %r570, %r133;
	cvt.rn.f32.s32 	%f418, %r498;
	add.f32 	%f419, %f417, %f418;
	add.f32 	%f420, %f419, 0f3FC00000;
	fma.rn.f32 	%f421, %f477, %f56, %f55;
	mul.lo.s32 	%r499, %r570, %r134;
	cvt.rn.f32.s32 	%f422, %r499;
	add.f32 	%f423, %f421, %f422;
	add.f32 	%f424, %f423, 0f3FC00000;
	tex.2d.v4.f32.f32 	{%f425, %f426, %f427, %f428}, [%rd72, {%f420, %f424}];
	setp.lt.f32 	%p130, %f420, %f57;
	setp.ge.f32 	%p131, %f420, 0f00000000;
	setp.ge.f32 	%p132, %f424, 0f00000000;
	and.pred  	%p133, %p131, %p132;
	and.pred  	%p134, %p133, %p130;
	setp.lt.f32 	%p135, %f424, %f57;
	and.pred  	%p136, %p135, %p134;
	selp.u32 	%r500, 1, 0, %p136;
	cvt.rn.f32.u32 	%f429, %r500;
	fma.rn.f32 	%f430, %f425, %f429, %f488;
	add.f32 	%f431, %f47, %f477;
	fma.rn.f32 	%f432, %f431, %f54, %f53;
	add.s32 	%r501, %r498, %r133;
	cvt.rn.f32.s32 	%f433, %r501;
	add.f32 	%f434, %f432, %f433;
	add.f32 	%f435, %f434, 0f3FC00000;
	fma.rn.f32 	%f436, %f431, %f56, %f55;
	add.s32 	%r502, %r499, %r134;
	cvt.rn.f32.s32 	%f437, %r502;
	add.f32 	%f438, %f436, %f437;
	add.f32 	%f439, %f438, 0f3FC00000;
	setp.ge.f32 	%p137, %f435, 0f00000000;
	setp.lt.f32 	%p138, %f435, %f57;
	setp.ge.f32 	%p139, %f439, 0f00000000;
	and.pred  	%p140, %p137, %p139;
	and.pred  	%p141, %p140, %p138;
	setp.lt.f32 	%p142, %f439, %f57;
	and.pred  	%p143, %p142, %p141;
	tex.2d.v4.f32.f32 	{%f440, %f441, %f442, %f443}, [%rd72, {%f435, %f439}];
	selp.u32 	%r503, 1, 0, %p143;
	cvt.rn.f32.u32 	%f444, %r503;
	fma.rn.f32 	%f488, %f440, %f444, %f430;
	add.f32 	%f477, %f47, %f431;
	add.s32 	%r570, %r570, 2;
$L__BB0_113:
	and.b32  	%r504, %r193, 1;
	setp.eq.b32 	%p144, %r504, 1;
	not.pred 	%p145, %p144;
	@%p145 bra 	$L__BB0_115;
	fma.rn.f32 	%f445, %f477, %f54, %f53;
	mul.lo.s32 	%r505, %r570, %r133;
	cvt.rn.f32.s32 	%f446, %r505;
	add.f32 	%f447, %f445, %f446;
	add.f32 	%f448, %f447, 0f3FC00000;
	fma.rn.f32 	%f449, %f477, %f56, %f55;
	mul.lo.s32 	%r506, %r570, %r134;
	cvt.rn.f32.s32 	%f450, %r506;
	add.f32 	%f451, %f449, %f450;
	add.f32 	%f452, %f451, 0f3FC00000;
	setp.ge.f32 	%p146, %f448, 0f00000000;
	setp.lt.f32 	%p147, %f448, %f57;
	setp.ge.f32 	%p148, %f452, 0f00000000;
	and.pred  	%p149, %p146, %p148;
	and.pred  	%p150, %p149, %p147;
	setp.lt.f32 	%p151, %f452, %f57;
	and.pred  	%p152, %p151, %p150;
	tex.2d.v4.f32.f32 	{%f453, %f454, %f455, %f456}, [%rd72, {%f448, %f452}];
	selp.u32 	%r507, 1, 0, %p152;
	cvt.rn.f32.u32 	%f457, %r507;
	fma.rn.f32 	%f488, %f453, %f457, %f488;
$L__BB0_115:
	ld.param.u32 	%r509, [_Z16joseph_projectoryPfiiS_fS_PiS0_S0_iiifii_param_3];
	setp.ge.u32 	%p153, %r4, %r195;
	setp.ge.u32 	%p154, %r130, %r509;
	or.pred  	%p155, %p154, %p153;
	@%p155 bra 	$L__BB0_119;
	ld.param.u32 	%r511, [_Z16joseph_projectoryPfiiS_fS_PiS0_S0_iiifii_param_15];
	rcp.rn.f32 	%f458, %f470;
	mul.f32 	%f489, %f458, %f488;
	setp.eq.s32 	%p156, %r511, 0;
	@%p156 bra 	$L__BB0_118;
	cvt.rn.f64.s32 	%fd21, %r195;
	mov.f64 	%fd22, 0d3FF921FB54442D18;
	div.rn.f64 	%fd23, %fd22, %fd21;
	cvt.f64.f32 	%fd24, %f489;
	mul.f64 	%fd25, %fd23, %fd24;
	cvt.rn.f32.f64 	%f489, %fd25;
$L__BB0_118:
	ld.param.u32 	%r510, [_Z16joseph_projectoryPfiiS_fS_PiS0_S0_iiifii_param_11];
	ld.param.u64 	%rd178, [_Z16joseph_projectoryPfiiS_fS_PiS0_S0_iiifii_param_1];
	mad.lo.s32 	%r508, %r510, %r4, %r130;
	cvta.to.global.u64 	%rd175, %rd178;
	mul.wide.u32 	%rd176, %r508, 4;
	add.s64 	%rd177, %rd175, %rd176;
	st.global.f32 	[%rd177], %f489;
$L__BB0_119:
	ret;

}


// ===== COMPILED SASS (sm_100) =====

	.target	sm_100

	.elftype	@"ET_EXEC"


//--------------------- .note.nv.tkinfo           --------------------------
	.section	.note.nv.tkinfo,"",@"SHT_NOTE"
	.sectionflags	@"SHF_NOTE_NV_TKINFO"
	.tkinfo
        /*0018*/ 	.word	0x00000002
        /*0030*/ 	.string	""
        /*0030*/ 	.string	"ptxas"
        /*0030*/ 	.string	"Cuda compilation tools, release 13.0, V13.0.88"
        /*0030*/ 	.string	"Build cuda_13.0.r13.0/compiler.36424714_0"
        /*0030*/ 	.string	"-arch sm_100 -m 64 "



//--------------------- .note.nv.cuinfo           --------------------------
	.section	.note.nv.cuinfo,"",@"SHT_NOTE"
	.sectionflags	@"SHF_NOTE_NV_CUINFO"
        /*0018*/ 	.short	0x0002
        /*001a*/ 	.short	0x0064
        /*001c*/ 	.short	0x0082
	.zero		2


//--------------------- .nv.info                  --------------------------
	.section	.nv.info,"",@"SHT_CUDA_INFO"
	.align	4


	//----- nvinfo : EIATTR_REGCOUNT
	.align		4
        /*0000*/ 	.byte	0x04, 0x2f
        /*0002*/ 	.short	(.L_2 - .L_1)
	.align		4
.L_1:
        /*0004*/ 	.word	index@(_Z16joseph_projectoryPfiiS_fS_PiS0_S0_iiifii)
        /*0008*/ 	.word	0x00000026


	//----- nvinfo : EIATTR_FRAME_SIZE
	.align		4
.L_2:
        /*000c*/ 	.byte	0x04, 0x11
        /*000e*/ 	.short	(.L_4 - .L_3)
	.align		4
.L_3:
        /*0010*/ 	.word	index@($__internal_2_$__cuda_sm3x_div_rn_noftz_f32_slowpath)
        /*0014*/ 	.word	0x00000000


	//----- nvinfo : EIATTR_FRAME_SIZE
	.align		4
.L_4:
        /*0018*/ 	.byte	0x04, 0x11
        /*001a*/ 	.short	(.L_6 - .L_5)
	.align		4
.L_5:
        /*001c*/ 	.word	index@($__internal_1_$__cuda_sm20_rcp_rn_f32_slowpath)
        /*0020*/ 	.word	0x00000000


	//----- nvinfo : EIATTR_FRAME_SIZE
	.align		4
.L_6:
        /*0024*/ 	.byte	0x04, 0x11
        /*0026*/ 	.short	(.L_8 - .L_7)
	.align		4
.L_7:
        /*0028*/ 	.word	index@($__internal_0_$__cuda_sm20_div_rn_f64_full)
        /*002c*/ 	.word	0x00000000


	//----- nvinfo : EIATTR_FRAME_SIZE
	.align		4
.L_8:
        /*0030*/ 	.byte	0x04, 0x11
        /*0032*/ 	.short	(.L_10 - .L_9)
	.align		4
.L_9:
        /*0034*/ 	.word	index@(_Z16joseph_projectoryPfiiS_fS_PiS0_S0_iiifii)
        /*0038*/ 	.word	0x00000000


	//----- nvinfo : EIATTR_MIN_STACK_SIZE
	.align		4
.L_10:
        /*003c*/ 	.byte	0x04, 0x12
        /*003e*/ 	.short	(.L_12 - .L_11)
	.align		4
.L_11:
        /*0040*/ 	.word	index@(_Z16joseph_projectoryPfiiS_fS_PiS0_S0_iiifii)
        /*0044*/ 	.word	0x00000000
.L_12:


//--------------------- .nv.compat                --------------------------
	.section	.nv.compat,"",@"SHT_CUDA_COMPAT_INFO"
	.align	4
        /*0000*/ 	.byte	0x02, 0x09, 0x00, 0x00, 0x02, 0x02, 0x02, 0x00, 0x02, 0x05, 0x05, 0x00, 0x03, 0x07, 0x01, 0x01
        /*0010*/ 	.byte	0x02, 0x03, 0x00, 0x00, 0x02, 0x06, 0x01, 0x00, 0x04, 0x0b, 0x08, 0x00, 0x01, 0x00, 0x00, 0x00
        /*0020*/ 	.byte	0x00, 0x00, 0x00, 0x00


//--------------------- .nv.info._Z16joseph_projectoryPfiiS_fS_PiS0_S0_iiifii --------------------------
	.section	.nv.info._Z16joseph_projectoryPfiiS_fS_PiS0_S0_iiifii,"",@"SHT_CUDA_INFO"
	.sectionflags	@""
	.align	4


	//----- nvinfo : EIATTR_CUDA_API_VERSION
	.align		4
        /*0000*/ 	.byte	0x04, 0x37
        /*0002*/ 	.short	(.L_14 - .L_13)
.L_13:
        /*0004*/ 	.word	0x00000082


	//----- nvinfo : EIATTR_KPARAM_INFO
	.align		4
.L_14:
        /*0008*/ 	.byte	0x04, 0x17
        /*000a*/ 	.short	(.L_16 - .L_15)
.L_15:
        /*000c*/ 	.word	0x00000000
        /*0010*/ 	.short	0x000f
        /*0012*/ 	.short	0x005c
        /*0014*/ 	.byte	0x00, 0xf0, 0x11, 0x00


	//----- nvinfo : EIATTR_KPARAM_INFO
	.align		4
.L_16:
        /*0018*/ 	.byte	0x04, 0x17
        /*001a*/ 	.short	(.L_18 - .L_17)
.L_17:
        /*001c*/ 	.word	0x00000000
        /*0020*/ 	.short	0x000e
        /*0022*/ 	.short	0x0058
        /*0024*/ 	.byte	0x00, 0xf0, 0x11, 0x00


	//----- nvinfo : EIATTR_KPARAM_INFO
	.align		4
.L_18:
        /*0028*/ 	.byte	0x04, 0x17
        /*002a*/ 	.short	(.L_20 - .L_19)
.L_19:
        /*002c*/ 	.word	0x00000000
        /*0030*/ 	.short	0x000d
        /*0032*/ 	.short	0x0054
        /*0034*/ 	.byte	0x00, 0xf0, 0x11, 0x00


	//----- nvinfo : EIATTR_KPARAM_INFO
	.align		4
.L_20:
        /*0038*/ 	.byte	0x04, 0x17
        /*003a*/ 	.short	(.L_22 - .L_21)
.L_21:
        /*003c*/ 	.word	0x00000000
        /*0040*/ 	.short	0x000c
        /*0042*/ 	.short	0x0050
        /*0044*/ 	.byte	0x00, 0xf0, 0x11, 0x00


	//----- nvinfo : EIATTR_KPARAM_INFO
	.align		4
.L_22:
        /*0048*/ 	.byte	0x04, 0x17
        /*004a*/ 	.short	(.L_24 - .L_23)
.L_23:
        /*004c*/ 	.word	0x00000000
        /*0050*/ 	.short	0x000b
        /*0052*/ 	.short	0x004c
        /*0054*/ 	.byte	0x00, 0xf0, 0x11, 0x00


	//----- nvinfo : EIATTR_KPARAM_INFO
	.align		4
.L_24:
        /*0058*/ 	.byte	0x04, 0x17
        /*005a*/ 	.short	(.L_26 - .L_25)
.L_25:
        /*005c*/ 	.word	0x00000000
        /*0060*/ 	.short	0x000a
        /*0062*/ 	.short	0x0048
        /*0064*/ 	.byte	0x00, 0xf0, 0x11, 0x00


	//----- nvinfo : EIATTR_KPARAM_INFO
	.align		4
.L_26:
        /*0068*/ 	.byte	0x04, 0x17
        /*006a*/ 	.short	(.L_28 - .L_27)
.L_27:
        /*006c*/ 	.word	0x00000000
        /*0070*/ 	.short	0x0009
        /*0072*/ 	.short	0x0040
        /*0074*/ 	.byte	0x00, 0xf5, 0x21, 0x00


	//----- nvinfo : EIATTR_KPARAM_INFO
	.align		4
.L_28:
        /*0078*/ 	.byte	0x04, 0x17
        /*007a*/ 	.short	(.L_30 - .L_29)
.L_29:
        /*007c*/ 	.word	0x00000000
        /*0080*/ 	.short	0x0008
        /*0082*/ 	.short	0x0038
        /*0084*/ 	.byte	0x00, 0xf5, 0x21, 0x00


	//----- nvinfo : EIATTR_KPARAM_INFO
	.align		4
.L_30:
        /*0088*/ 	.byte	0x04, 0x17
        /*008a*/ 	.short	(.L_32 - .L_31)
.L_31:
        /*008c*/ 	.word	0x00000000
        /*0090*/ 	.short	0x0007
        /*0092*/ 	.short	0x0030
        /*0094*/ 	.byte	0x00, 0xf5, 0x21, 0x00


	//----- nvinfo : EIATTR_KPARAM_INFO
	.align		4
.L_32:
        /*0098*/ 	.byte	0x04, 0x17
        /*009a*/ 	.short	(.L_34 - .L_33)
.L_33:
        /*009c*/ 	.word	0x00000000
        /*00a0*/ 	.short	0x0006
        /*00a2*/ 	.short	0x0028
        /*00a4*/ 	.byte	0x00, 0xf5, 0x21, 0x00


	//----- nvinfo : EIATTR_KPARAM_INFO
	.align		4
.L_34:
        /*00a8*/ 	.byte	0x04, 0x17
        /*00aa*/ 	.short	(.L_36 - .L_35)
.L_35:
        /*00ac*/ 	.word	0x00000000
        /*00b0*/ 	.short	0x0005
        /*00b2*/ 	.short	0x0020
        /*00b4*/ 	.byte	0x00, 0xf0, 0x11, 0x00


	//----- nvinfo : EIATTR_KPARAM_INFO
	.align		4
.L_36:
        /*00b8*/ 	.byte	0x04, 0x17
        /*00ba*/ 	.short	(.L_38 - .L_37)
.L_37:
        /*00bc*/ 	.word	0x00000000
        /*00c0*/ 	.short	0x0004
        /*00c2*/ 	.short	0x0018
        /*00c4*/ 	.byte	0x00, 0xf5, 0x21, 0x00


	//----- nvinfo : EIATTR_KPARAM_INFO
	.align		4
.L_38:
        /*00c8*/ 	.byte	0x04, 0x17
        /*00ca*/ 	.short	(.L_40 - .L_39)
.L_39:
        /*00cc*/ 	.word	0x00000000
        /*00d0*/ 	.short	0x0003
        /*00d2*/ 	.short	0x0014
        /*00d4*/ 	.byte	0x00, 0xf0, 0x11, 0x00


	//----- nvinfo : EIATTR_KPARAM_INFO
	.align		4
.L_40:
        /*00d8*/ 	.byte	0x04, 0x17
        /*00da*/ 	.short	(.L_42 - .L_41)
.L_41:
        /*00dc*/ 	.word	0x00000000
        /*00e0*/ 	.short	0x0002
        /*00e2*/ 	.short	0x0010
        /*00e4*/ 	.byte	0x00, 0xf0, 0x11, 0x00


	//----- nvinfo : EIATTR_KPARAM_INFO
	.align		4
.L_42:
        /*00e8*/ 	.byte	0x04, 0x17
        /*00ea*/ 	.short	(.L_44 - .L_43)
.L_43:
        /*00ec*/ 	.word	0x00000000
        /*00f0*/ 	.short	0x0001
        /*00f2*/ 	.short	0x0008
        /*00f4*/ 	.byte	0x00, 0xf5, 0x21, 0x00


	//----- nvinfo : EIATTR_KPARAM_INFO
	.align		4
.L_44:
        /*00f8*/ 	.byte	0x04, 0x17
        /*00fa*/ 	.short	(.L_46 - .L_45)
.L_45:
        /*00fc*/ 	.word	0x00000000
        /*0100*/ 	.short	0x0000
        /*0102*/ 	.short	0x0000
        /*0104*/ 	.byte	0x00, 0xf0, 0x21, 0x00


	//----- nvinfo : EIATTR_SPARSE_MMA_MASK
	.align		4
.L_46:
        /*0108*/ 	.byte	0x03, 0x50
        /*010a*/ 	.short	0x0000


	//----- nvinfo : EIATTR_MAXREG_COUNT
	.align		4
        /*010c*/ 	.byte	0x03, 0x1b
        /*010e*/ 	.short	0x00ff


	//----- nvinfo : EIATTR_NUM_BARRIERS
	.align		4
        /*0110*/ 	.byte	0x02, 0x4c
        /*0112*/ 	.byte	0x01
	.zero		1


	//----- nvinfo : EIATTR_MERCURY_ISA_VERSION
	.align		4
        /*0114*/ 	.byte	0x03, 0x5f
        /*0116*/ 	.short	0x0101


	//----- nvinfo : EIATTR_VRC_CTA_INIT_COUNT
	.align		4
        /*0118*/ 	.byte	0x02, 0x4a
	.zero		1
	.zero		1


	//----- nvinfo : EIATTR_EXIT_INSTR_OFFSETS
	.align		4
        /*011c*/ 	.byte	0x04, 0x1c
        /*011e*/ 	.short	(.L_48 - .L_47)


	//   ....[0]....
.L_47:
        /*0120*/ 	.word	0x00006650


	//   ....[1]....
        /*0124*/ 	.word	0x00006950


	//----- nvinfo : EIATTR_CRS_STACK_SIZE
	.align		4
.L_48:
        /*0128*/ 	.byte	0x04, 0x1e
        /*012a*/ 	.short	(.L_50 - .L_49)
.L_49:
        /*012c*/ 	.word	0x00000000


	//----- nvinfo : EIATTR_CBANK_PARAM_SIZE
	.align		4
.L_50:
        /*0130*/ 	.byte	0x03, 0x19
        /*0132*/ 	.short	0x0060


	//----- nvinfo : EIATTR_PARAM_CBANK
	.align		4
        /*0134*/ 	.byte	0x04, 0x0a
        /*0136*/ 	.short	(.L_52 - .L_51)
	.align		4
.L_51:
        /*0138*/ 	.word	index@(.nv.constant0._Z16joseph_projectoryPfiiS_fS_PiS0_S0_iiifii)
        /*013c*/ 	.short	0x0380
        /*013e*/ 	.short	0x0060


	//----- nvinfo : EIATTR_SW_WAR
	.align		4
.L_52:
        /*0140*/ 	.byte	0x04, 0x36
        /*0142*/ 	.short	(.L_54 - .L_53)
.L_53:
        /*0144*/ 	.word	0x00000008
.L_54:


//--------------------- .nv.callgraph             --------------------------
	.section	.nv.callgraph,"",@"SHT_CUDA_CALLGRAPH"
	.align	4
	.sectionentsize	8
	.align		4
        /*0000*/ 	.word	0x00000000
	.align		4
        /*0004*/ 	.word	0xffffffff
	.align		4
        /*0008*/ 	.word	0x00000000
	.align		4
        /*000c*/ 	.word	0xfffffffe
	.align		4
        /*0010*/ 	.word	0x00000000
	.align		4
        /*0014*/ 	.word	0xfffffffd
	.align		4
        /*0018*/ 	.word	0x00000000
	.align		4
        /*001c*/ 	.word	0xfffffffc


//--------------------- .nv.constant4             --------------------------
	.section	.nv.constant4,"a",@progbits
	.align	8
	.align		8
.nv.constant4:
        /*0000*/ 	.dword	__cudart_i2opi_f


//--------------------- .text._Z16joseph_projectoryPfiiS_fS_PiS0_S0_iiifii --------------------------
	.section	.text._Z16joseph_projectoryPfiiS_fS_PiS0_S0_iiifii,"ax",@progbits
	.align	128
        .global         _Z16joseph_projectoryPfiiS_fS_PiS0_S0_iiifii
        .type           _Z16joseph_projectoryPfiiS_fS_PiS0_S0_iiifii,@function
        .size           _Z16joseph_projectoryPfiiS_fS_PiS0_S0_iiifii,(.L_x_100 - _Z16joseph_projectoryPfiiS_fS_PiS0_S0_iiifii)
        .other          _Z16joseph_projectoryPfiiS_fS_PiS0_S0_iiifii,@"STO_CUDA_ENTRY STV_DEFAULT"
_Z16joseph_projectoryPfiiS_fS_PiS0_S0_iiifii:
.text._Z16joseph_projectoryPfiiS_fS_PiS0_S0_iiifii:
[----:B------:R-:W-:Y:S01]  /*0000*/  LDC R1, c[0x0][0x37c] ;  /* 0x0000df00ff017b82 */ /* 0x000fe20000000800 */
[----:B------:R-:W0:Y:S01]  /*0010*/  S2R R6, SR_TID.Y ;  /* 0x0000000000067919 */ /* 0x000e220000002200 */
[----:B------:R-:W-:Y:S01]  /*0020*/  BSSY.RECONVERGENT B1, `(.L_x_0) ;  /* 0x000004c000017945 */ /* 0x000fe20003800200 */
[----:B------:R-:W1:Y:S03]  /*0030*/  LDCU.64 UR8, c[0x0][0x358] ;  /* 0x00006b00ff0877ac */ /* 0x000e660008000a00 */
[----:B------:R-:W-:Y:S01]  /*0040*/  BSSY.RELIABLE B0, `(.L_x_1) ;  /* 0x0000013000007945 */ /* 0x000fe20003800100 */
[----:B------:R-:W2:Y:S01]  /*0050*/  S2R R5, SR_TID.X ;  /* 0x0000000000057919 */ /* 0x000ea20000002100 */
[----:B------:R-:W3:Y:S01]  /*0060*/  S2R R4, SR_CTAID.Y ;  /* 0x0000000000047919 */ /* 0x000ee20000002600 */
[----:B0-----:R-:W-:-:S13]  /*0070*/  ISETP.GT.U32.AND P0, PT, R6, 0x6, PT ;  /* 0x000000060600780c */ /* 0x001fda0003f04070 */
[----:B-123--:R-:W-:Y:S05]  /*0080*/  @P0 BRA `(.L_x_2) ;  /* 0x00000000002c0947 */ /* 0x00efea0003800000 */
[----:B------:R-:W-:-:S05]  /*0090*/  IMAD.MOV.U32 R3, RZ, RZ, 0x1 ;  /* 0x00000001ff037424 */ /* 0x000fca00078e00ff */
[----:B------:R-:W-:-:S04]  /*00a0*/  SHF.L.U32 R0, R3, R6, RZ ;  /* 0x0000000603007219 */ /* 0x000fc800000006ff */
[----:B------:R-:W-:-:S13]  /*00b0*/  LOP3.LUT P0, RZ, R0, 0x6, RZ, 0xc0, !PT ;  /* 0x0000000600ff7812 */ /* 0x000fda000780c0ff */
[----:B------:R-:W-:Y:S05]  /*00c0*/  @P0 BREAK.RELIABLE B0 ;  /* 0x0000000000000942 */ /* 0x000fea0003800100 */
[----:B------:R-:W-:Y:S05]  /*00d0*/  @P0 BRA `(.L_x_3) ;  /* 0x0000000000c80947 */ /* 0x000fea0003800000 */
[----:B------:R-:W-:-:S13]  /*00e0*/  LOP3.LUT P0, RZ, R0, 0x18, RZ, 0xc0, !PT ;  /* 0x0000001800ff7812 */ /* 0x000fda000780c0ff */
[----:B------:R-:W-:Y:S05]  /*00f0*/  @P0 BREAK.RELIABLE B0 ;  /* 0x0000000000000942 */ /* 0x000fea0003800100 */
[----:B------:R-:W-:Y:S05]  /*0100*/  @P0 BRA `(.L_x_4) ;  /* 0x0000000000800947 */ /* 0x000fea0003800000 */
[----:B------:R-:W-:-:S13]  /*0110*/  LOP3.LUT P0, RZ, R0, 0x60, RZ, 0xc0, !PT ;  /* 0x0000006000ff7812 */ /* 0x000fda000780c0ff */
[----:B------:R-:W-:Y:S05]  /*0120*/  @P0 BREAK.RELIABLE B0 ;  /* 0x0000000000000942 */ /* 0x000fea0003800100 */
[----:B------:R-:W-:Y:S05]  /*0130*/  @P0 BRA `(.L_x_5) ;  /* 0x0000000000380947 */ /* 0x000fea0003800000 */
.L_x_2:
[----:B------:R-:W-:-:S13]  /*0140*/  ISETP.NE.AND P0, PT, R6, RZ, PT ;  /* 0x000000ff0600720c */ /* 0x000fda0003f05270 */
[----:B------:R-:W-:Y:S05]  /*0150*/  @P0 BREAK.RELIABLE B0 ;  /* 0x0000000000000942 */ /* 0x000fea0003800100 */
[----:B------:R-:W-:Y:S05]  /*0160*/  @P0 BRA `(.L_x_6) ;  /* 0x0000000000dc0947 */ /* 0x000fea0003800000 */
[----:B------:R-:W-:Y:S05]  /*0170*/  BSYNC.RELIABLE B0 ;  /* 0x0000000000007941 */ /* 0x000fea0003800100 */
.L_x_1:
[----:B------:R-:W0:Y:S01]  /*0180*/  LDC.64 R2, c[0x0][0x3a8] ;  /* 0x0000ea00ff027b82 */ /* 0x000e220000000a00 */
[----:B------:R-:W-:-:S04]  /*0190*/  IMAD R7, R4, 0x10, R5 ;  /* 0x0000001004077824 */ /* 0x000fc800078e0205 */
[----:B0-----:R-:W-:-:S06]  /*01a0*/  IMAD.WIDE.U32 R2, R7, 0x4, R2 ;  /* 0x0000000407027825 */ /* 0x001fcc00078e0002 */
[----:B------:R-:W2:Y:S01]  /*01b0*/  LDG.E R2, desc[UR8][R2.64] ;  /* 0x0000000802027981 */ /* 0x000ea2000c1e1900 */
[----:B------:R-:W0:Y:S01]  /*01c0*/  S2UR UR5, SR_CgaCtaId ;  /* 0x00000000000579c3 */ /* 0x000e220000008800 */
[----:B------:R-:W-:Y:S02]  /*01d0*/  UMOV UR4, 0x400 ;  /* 0x0000040000047882 */ /* 0x000fe40000000000 */
[----:B0-----:R-:W-:-:S06]  /*01e0*/  ULEA UR4, UR5, UR4, 0x18 ;  /* 0x0000000405047291 */ /* 0x001fcc000f8ec0ff */
[----:B------:R-:W-:-:S05]  /*01f0*/  LEA R7, R5, UR4, 0x2 ;  /* 0x0000000405077c11 */ /* 0x000fca000f8e10ff */
[----:B--2---:R3:W-:Y:S01]  /*0200*/  STS [R7], R2 ;  /* 0x0000000207007388 */ /* 0x0047e20000000800 */
[----:B------:R-:W-:Y:S05]  /*0210*/  BRA `(.L_x_6) ;  /* 0x0000000000b07947 */ /* 0x000fea0003800000 */
.L_x_5:
[----:B------:R-:W0:Y:S01]  /*0220*/  LDC.64 R2, c[0x0][0x3c0] ;  /* 0x0000f000ff027b82 */ /* 0x000e220000000a00 */
[----:B------:R-:W1:Y:S01]  /*0230*/  LDCU UR4, c[0x0][0x3d0] ;  /* 0x00007a00ff0477ac */ /* 0x000e620008000800 */
[----:B------:R-:W-:Y:S02]  /*0240*/  VIADD R0, R6, 0xfffffffb ;  /* 0xfffffffb06007836 */ /* 0x000fe40000000000 */
[----:B------:R-:W-:-:S04]  /*0250*/  IMAD R7, R4, 0x10, R5 ;  /* 0x0000001004077824 */ /* 0x000fc800078e0205 */
[----:B-1----:R-:W-:-:S04]  /*0260*/  IMAD R7, R0, UR4, R7 ;  /* 0x0000000400077c24 */ /* 0x002fc8000f8e0207 */
[----:B0-----:R-:W-:-:S06]  /*0270*/  IMAD.WIDE.U32 R2, R7, 0x4, R2 ;  /* 0x0000000407027825 */ /* 0x001fcc00078e0002 */
[----:B------:R-:W2:Y:S01]  /*0280*/  LDG.E R2, desc[UR8][R2.64] ;  /* 0x0000000802027981 */ /* 0x000ea2000c1e1900 */
[----:B------:R-:W0:Y:S01]  /*0290*/  S2UR UR5, SR_CgaCtaId ;  /* 0x00000000000579c3 */ /* 0x000e220000008800 */
[----:B------:R-:W-:Y:S01]  /*02a0*/  UMOV UR4, 0x400 ;  /* 0x0000040000047882 */ /* 0x000fe20000000000 */
[----:B------:R-:W-:Y:S01]  /*02b0*/  IMAD R0, R6, 0x10, R5 ;  /* 0x0000001006007824 */ /* 0x000fe200078e0205 */
[----:B------:R-:W-:-:S04]  /*02c0*/  UIADD3 UR4, UPT, UPT, UR4, 0x140, URZ ;  /* 0x0000014004047890 */ /* 0x000fc8000fffe0ff */
[----:B0-----:R-:W-:-:S06]  /*02d0*/  ULEA UR4, UR5, UR4, 0x18 ;  /* 0x0000000405047291 */ /* 0x001fcc000f8ec0ff */
[----:B------:R-:W-:-:S05]  /*02e0*/  LEA R7, R0, UR4, 0x2 ;  /* 0x0000000400077c11 */ /* 0x000fca000f8e10ff */
[----:B--2---:R0:W-:Y:S01]  /*02f0*/  STS [R7+-0x140], R2 ;  /* 0xfffec00207007388 */ /* 0x0041e20000000800 */
[----:B------:R-:W-:Y:S05]  /*0300*/  BRA `(.L_x_6) ;  /* 0x0000000000747947 */ /* 0x000fea0003800000 */
.L_x_4:
[----:B------:R-:W0:Y:S01]  /*0310*/  LDC.64 R2, c[0x0][0x3b8] ;  /* 0x0000ee00ff027b82 */ /* 0x000e220000000a00 */
[----:B------:R-:W1:Y:S01]  /*0320*/  LDCU UR4, c[0x0][0x3d0] ;  /* 0x00007a00ff0477ac */ /* 0x000e620008000800 */
[----:B------:R-:W-:Y:S01]  /*0330*/  LEA R7, R4, R5, 0x4 ;  /* 0x0000000504077211 */ /* 0x000fe200078e20ff */
[----:B------:R-:W-:-:S04]  /*0340*/  VIADD R0, R6, 0xfffffffd ;  /* 0xfffffffd06007836 */ /* 0x000fc80000000000 */
        /* <DEDUP_REMOVED lines=11> */
.L_x_3:
        /* <DEDUP_REMOVED lines=13> */
[----:B--2---:R2:W-:Y:S02]  /*04d0*/  STS [R7], R2 ;  /* 0x0000000207007388 */ /* 0x0045e40000000800 */
.L_x_6:
[----:B------:R-:W-:Y:S05]  /*04e0*/  BSYNC.RECONVERGENT B1 ;  /* 0x0000000000017941 */ /* 0x000fea0003800200 */
.L_x_0:
[----:B------:R-:W-:Y:S05]  /*04f0*/  WARPSYNC.ALL ;  /* 0x0000000000007948 */ /* 0x000fea0003800000 */
[----:B0123--:R-:W0:Y:S01]  /*0500*/  LDC.64 R2, c[0x0][0x398] ;  /* 0x0000e600ff027b82 */ /* 0x00fe220000000a00 */
[----:B------:R-:W-:-:S04]  /*0510*/  IMAD R4, R4, 0x10, R6 ;  /* 0x0000001004047824 */ /* 0x000fc800078e0206 */
[----:B0-----:R-:W-:-:S03]  /*0520*/  IMAD.WIDE.U32 R2, R4, 0x4, R2 ;  /* 0x0000000404027825 */ /* 0x001fc600078e0002 */
[----:B------:R-:W-:Y:S06]  /*0530*/  BAR.SYNC.DEFER_BLOCKING 0x0 ;  /* 0x0000000000007b1d */ /* 0x000fec0000010000 */
[----:B------:R-:W2:Y:S01]  /*0540*/  LDG.E R7, desc[UR8][R2.64] ;  /* 0x0000000802077981 */ /* 0x000ea2000c1e1900 */
[----:B------:R-:W-:Y:S01]  /*0550*/  BSSY.RECONVERGENT B1, `(.L_x_7) ;  /* 0x000006c000017945 */ /* 0x000fe20003800200 */
[C---:B--2---:R-:W-:Y:S01]  /*0560*/  FMUL R0, R7.reuse, 0.63661974668502807617 ;  /* 0x3f22f98307007820 */ /* 0x044fe20000400000 */
[----:B------:R-:W-:-:S04]  /*0570*/  FSETP.GE.AND P0, PT, |R7|, 105615, PT ;  /* 0x47ce47800700780b */ /* 0x000fc80003f06200 */
[----:B------:R-:W-:Y:S01]  /*0580*/  P2R R2, PR, RZ, 0x1 ;  /* 0x00000001ff027803 */ /* 0x000fe20000000000 */
[----:B------:R-:W0:Y:S02]  /*0590*/  F2I.NTZ R0, R0 ;  /* 0x0000000000007305 */ /* 0x000e240000203100 */
[----:B0-----:R-:W-:-:S05]  /*05a0*/  I2FP.F32.S32 R8, R0 ;  /* 0x0000000000087245 */ /* 0x001fca0000201400 */
[----:B------:R-:W-:-:S04]  /*05b0*/  FFMA R9, R8, -1.5707962512969970703, R7 ;  /* 0xbfc90fda08097823 */ /* 0x000fc80000000007 */
[----:B------:R-:W-:-:S04]  /*05c0*/  FFMA R9, R8, -7.5497894158615963534e-08, R9 ;  /* 0xb3a2216808097823 */ /* 0x000fc80000000009 */
[----:B------:R-:W-:Y:S01]  /*05d0*/  FFMA R8, R8, -5.3903029534742383927e-15, R9 ;  /* 0xa7c234c508087823 */ /* 0x000fe20000000009 */
[----:B------:R-:W-:-:S04]  /*05e0*/  IMAD.MOV.U32 R9, RZ, RZ, R0 ;  /* 0x000000ffff097224 */ /* 0x000fc800078e0000 */
[----:B------:R-:W-:Y:S01]  /*05f0*/  MOV R13, R8 ;  /* 0x00000008000d7202 */ /* 0x000fe20000000f00 */
[----:B------:R-:W-:Y:S06]  /*0600*/  @!P0 BRA `(.L_x_8) ;  /* 0x0000000400808947 */ /* 0x000fec0003800000 */
[----:B------:R-:W-:-:S13]  /*0610*/  FSETP.NEU.AND P0, PT, |R7|, +INF , PT ;  /* 0x7f8000000700780b */ /* 0x000fda0003f0d200 */
[----:B------:R-:W-:Y:S01]  /*0620*/  @!P0 FMUL R13, RZ, R7 ;  /* 0x00000007ff0d8220 */ /* 0x000fe20000400000 */
[----:B------:R-:W-:Y:S01]  /*0630*/  @!P0 IMAD.MOV.U32 R0, RZ, RZ, RZ ;  /* 0x000000ffff008224 */ /* 0x000fe200078e00ff */
[----:B------:R-:W-:Y:S06]  /*0640*/  @!P0 BRA `(.L_x_8) ;  /* 0x0000000400708947 */ /* 0x000fec0003800000 */
[----:B------:R-:W-:Y:S01]  /*0650*/  IMAD.SHL.U32 R0, R7, 0x100, RZ ;  /* 0x0000010007007824 */ /* 0x000fe200078e00ff */
[----:B------:R-:W0:Y:S01]  /*0660*/  LDCU.64 UR6, c[0x4][URZ] ;  /* 0x01000000ff0677ac */ /* 0x000e220008000a00 */
[----:B------:R-:W-:Y:S02]  /*0670*/  IMAD.MOV.U32 R15, RZ, RZ, RZ ;  /* 0x000000ffff0f7224 */ /* 0x000fe400078e00ff */
[----:B------:R-:W-:Y:S01]  /*0680*/  IMAD.MOV.U32 R11, RZ, RZ, RZ ;  /* 0x000000ffff0b7224 */ /* 0x000fe200078e00ff */
[----:B------:R-:W-:Y:S01]  /*0690*/  LOP3.LUT R0, R0, 0x80000000, RZ, 0xfc, !PT ;  /* 0x8000000000007812 */ /* 0x000fe200078efcff */
[----:B------:R-:W-:Y:S01]  /*06a0*/  UMOV UR5, URZ ;  /* 0x000000ff00057c82 */ /* 0x000fe20008000000 */
[----:B------:R-:W-:-:S05]  /*06b0*/  UMOV UR4, URZ ;  /* 0x000000ff00047c82 */ /* 0x000fca0008000000 */
.L_x_9:
[----:B0-----:R-:W-:Y:S02]  /*06c0*/  IMAD.U32 R12, RZ, RZ, UR6 ;  /* 0x00000006ff0c7e24 */ /* 0x001fe4000f8e00ff */
[----:B------:R-:W-:-:S05]  /*06d0*/  IMAD.U32 R13, RZ, RZ, UR7 ;  /* 0x00000007ff0d7e24 */ /* 0x000fca000f8e00ff */
[----:B------:R-:W2:Y:S01]  /*06e0*/  LDG.E.CONSTANT R3, desc[UR8][R12.64] ;  /* 0x000000080c037981 */ /* 0x000ea2000c1e9900 */
[----:B------:R-:W-:Y:S01]  /*06f0*/  UIADD3 UR4, UPT, UPT, UR4, 0x1, URZ ;  /* 0x0000000104047890 */ /* 0x000fe2000fffe0ff */
[C---:B------:R-:W-:Y:S01]  /*0700*/  ISETP.EQ.AND P0, PT, R11.reuse, RZ, PT ;  /* 0x000000ff0b00720c */ /* 0x040fe20003f02270 */
[----:B------:R-:W-:Y:S01]  /*0710*/  UIADD3 UR6, UP1, UPT, UR6, 0x4, URZ ;  /* 0x0000000406067890 */ /* 0x000fe2000ff3e0ff */
[C---:B------:R-:W-:Y:S01]  /*0720*/  ISETP.EQ.AND P1, PT, R11.reuse, 0x4, PT ;  /* 0x000000040b00780c */ /* 0x040fe20003f22270 */
[----:B------:R-:W-:Y:S01]  /*0730*/  UISETP.NE.AND UP0, UPT, UR4, 0x6, UPT ;  /* 0x000000060400788c */ /* 0x000fe2000bf05270 */
[C---:B------:R-:W-:Y:S01]  /*0740*/  ISETP.EQ.AND P3, PT, R11.reuse, 0xc, PT ;  /* 0x0000000c0b00780c */ /* 0x040fe20003f62270 */
[----:B------:R-:W-:Y:S01]  /*0750*/  UIADD3.X UR7, UPT, UPT, URZ, UR7, URZ, UP1, !UPT ;  /* 0x00000007ff077290 */ /* 0x000fe20008ffe4ff */
[C---:B------:R-:W-:Y:S02]  /*0760*/  ISETP.EQ.AND P4, PT, R11.reuse, 0x10, PT ;  /* 0x000000100b00780c */ /* 0x040fe40003f82270 */
[----:B------:R-:W-:Y:S01]  /*0770*/  ISETP.EQ.AND P5, PT, R11, 0x14, PT ;  /* 0x000000140b00780c */ /* 0x000fe20003fa2270 */
[----:B--2---:R-:W-:-:S03]  /*0780*/  IMAD.WIDE.U32 R2, R3, R0, RZ ;  /* 0x0000000003027225 */ /* 0x004fc600078e00ff */
[----:B------:R-:W-:-:S04]  /*0790*/  IADD3 R2, P2, PT, R2, R15, RZ ;  /* 0x0000000f02027210 */ /* 0x000fc80007f5e0ff */
[----:B------:R-:W-:Y:S01]  /*07a0*/  IADD3.X R15, PT, PT, R3, UR5, RZ, P2, !PT ;  /* 0x00000005030f7c10 */ /* 0x000fe200097fe4ff */
[--C-:B------:R-:W-:Y:S01]  /*07b0*/  @P1 IMAD.MOV.U32 R18, RZ, RZ, R2.reuse ;  /* 0x000000ffff121224 */ /* 0x100fe200078e0002 */
[C---:B------:R-:W-:Y:S01]  /*07c0*/  ISETP.EQ.AND P2, PT, R11.reuse, 0x8, PT ;  /* 0x000000080b00780c */ /* 0x040fe20003f42270 */
[--C-:B------:R-:W-:Y:S01]  /*07d0*/  @P3 IMAD.MOV.U32 R20, RZ, RZ, R2.reuse ;  /* 0x000000ffff143224 */ /* 0x100fe200078e0002 */
[----:B------:R-:W-:Y:S01]  /*07e0*/  @P0 MOV R10, R2 ;  /* 0x00000002000a0202 */ /* 0x000fe20000000f00 */
[--C-:B------:R-:W-:Y:S02]  /*07f0*/  @P4 IMAD.MOV.U32 R21, RZ, RZ, R2.reuse ;  /* 0x000000ffff154224 */ /* 0x100fe400078e0002 */
[----:B------:R-:W-:Y:S02]  /*0800*/  @P5 IMAD.MOV.U32 R22, RZ, RZ, R2 ;  /* 0x000000ffff165224 */ /* 0x000fe400078e0002 */
[----:B------:R-:W-:-:S06]  /*0810*/  VIADD R11, R11, 0x4 ;  /* 0x000000040b0b7836 */ /* 0x000fcc0000000000 */
[----:B------:R-:W-:Y:S01]  /*0820*/  @P2 IMAD.MOV.U32 R19, RZ, RZ, R2 ;  /* 0x000000ffff132224 */ /* 0x000fe200078e0002 */
[----:B------:R-:W-:Y:S06]  /*0830*/  BRA.U UP0, `(.L_x_9) ;  /* 0xfffffffd00a07547 */ /* 0x000fec000b83ffff */
[----:B------:R-:W-:Y:S01]  /*0840*/  SHF.R.U32.HI R0, RZ, 0x17, R7 ;  /* 0x00000017ff007819 */ /* 0x000fe20000011607 */
[----:B------:R-:W-:Y:S03]  /*0850*/  BSSY.RECONVERGENT B2, `(.L_x_10) ;  /* 0x0000029000027945 */ /* 0x000fe60003800200 */
[C---:B------:R-:W-:Y:S02]  /*0860*/  LOP3.LUT R2, R0.reuse, 0xe0, RZ, 0xc0, !PT ;  /* 0x000000e000027812 */ /* 0x040fe400078ec0ff */
[----:B------:R-:W-:Y:S02]  /*0870*/  LOP3.LUT P6, RZ, R0, 0x1f, RZ, 0xc0, !PT ;  /* 0x0000001f00ff7812 */ /* 0x000fe400078cc0ff */
[----:B------:R-:W-:-:S04]  /*0880*/  IADD3 R2, PT, PT, R2, -0x80, RZ ;  /* 0xffffff8002027810 */ /* 0x000fc80007ffe0ff */
[----:B------:R-:W-:-:S05]  /*0890*/  SHF.R.U32.HI R2, RZ, 0x5, R2 ;  /* 0x00000005ff027819 */ /* 0x000fca0000011602 */
[----:B------:R-:W-:-:S05]  /*08a0*/  IMAD.U32 R12, R2, -0x4, RZ ;  /* 0xfffffffc020c7824 */ /* 0x000fca00078e00ff */
[C---:B------:R-:W-:Y:S02]  /*08b0*/  ISETP.EQ.AND P3, PT, R12.reuse, -0x18, PT ;  /* 0xffffffe80c00780c */ /* 0x040fe40003f62270 */
[C---:B------:R-:W-:Y:S02]  /*08c0*/  ISETP.EQ.AND P4, PT, R12.reuse, -0x14, PT ;  /* 0xffffffec0c00780c */ /* 0x040fe40003f82270 */
[C---:B------:R-:W-:Y:S02]  /*08d0*/  ISETP.EQ.AND P0, PT, R12.reuse, -0x10, PT ;  /* 0xfffffff00c00780c */ /* 0x040fe40003f02270 */
[C---:B------:R-:W-:Y:S02]  /*08e0*/  ISETP.EQ.AND P1, PT, R12.reuse, -0xc, PT ;  /* 0xfffffff40c00780c */ /* 0x040fe40003f22270 */
[C---:B------:R-:W-:Y:S02]  /*08f0*/  ISETP.EQ.AND P2, PT, R12.reuse, -0x8, PT ;  /* 0xfffffff80c00780c */ /* 0x040fe40003f42270 */
[----:B------:R-:W-:-:S03]  /*0900*/  ISETP.EQ.AND P5, PT, R12, 0x4, PT ;  /* 0x000000040c00780c */ /* 0x000fc60003fa2270 */
[--C-:B------:R-:W-:Y:S01]  /*0910*/  @P3 IMAD.MOV.U32 R2, RZ, RZ, R10.reuse ;  /* 0x000000ffff023224 */ /* 0x100fe200078e000a */
[C---:B------:R-:W-:Y:S01]  /*0920*/  ISETP.EQ.AND P3, PT, R12.reuse, -0x4, PT ;  /* 0xfffffffc0c00780c */ /* 0x040fe20003f62270 */
[----:B------:R-:W-:Y:S02]  /*0930*/  @P4 IMAD.MOV.U32 R3, RZ, RZ, R10 ;  /* 0x000000ffff034224 */ /* 0x000fe400078e000a */
[----:B------:R-:W-:Y:S01]  /*0940*/  @P4 IMAD.MOV.U32 R2, RZ, RZ, R18 ;  /* 0x000000ffff024224 */ /* 0x000fe200078e0012 */
[----:B------:R-:W-:Y:S01]  /*0950*/  ISETP.EQ.AND P4, PT, R12, RZ, PT ;  /* 0x000000ff0c00720c */ /* 0x000fe20003f82270 */
[----:B------:R-:W-:Y:S02]  /*0960*/  @P0 IMAD.MOV.U32 R2, RZ, RZ, R19 ;  /* 0x000000ffff020224 */ /* 0x000fe400078e0013 */
[----:B------:R-:W-:Y:S02]  /*0970*/  @P1 IMAD.MOV.U32 R2, RZ, RZ, R20 ;  /* 0x000000ffff021224 */ /* 0x000fe400078e0014 */
[----:B------:R-:W-:-:S02]  /*0980*/  @P2 IMAD.MOV.U32 R2, RZ, RZ, R21 ;  /* 0x000000ffff022224 */ /* 0x000fc400078e0015 */
[----:B------:R-:W-:Y:S01]  /*0990*/  @P0 IMAD.MOV.U32 R3, RZ, RZ, R18 ;  /* 0x000000ffff030224 */ /* 0x000fe200078e0012 */
[----:B------:R-:W-:Y:S01]  /*09a0*/  @P1 MOV R3, R19 ;  /* 0x0000001300031202 */ /* 0x000fe20000000f00 */
[----:B------:R-:W-:Y:S02]  /*09b0*/  @P3 IMAD.MOV.U32 R2, RZ, RZ, R22 ;  /* 0x000000ffff023224 */ /* 0x000fe400078e0016 */
[----:B------:R-:W-:Y:S02]  /*09c0*/  @P2 IMAD.MOV.U32 R3, RZ, RZ, R20 ;  /* 0x000000ffff032224 */ /* 0x000fe400078e0014 */
[----:B------:R-:W-:Y:S01]  /*09d0*/  @P4 MOV R2, R15 ;  /* 0x0000000f00024202 */ /* 0x000fe20000000f00 */
[----:B------:R-:W-:Y:S02]  /*09e0*/  @P3 IMAD.MOV.U32 R3, RZ, RZ, R21 ;  /* 0x000000ffff033224 */ /* 0x000fe400078e0015 */
[----:B------:R-:W-:Y:S02]  /*09f0*/  @P4 IMAD.MOV.U32 R3, RZ, RZ, R22 ;  /* 0x000000ffff034224 */ /* 0x000fe400078e0016 */
[----:B------:R-:W-:-:S02]  /*0a00*/  @P5 IMAD.MOV.U32 R3, RZ, RZ, R15 ;  /* 0x000000ffff035224 */ /* 0x000fc400078e000f */
[----:B------:R-:W-:Y:S01]  /*0a10*/  IMAD.MOV.U32 R11, RZ, RZ, R2 ;  /* 0x000000ffff0b7224 */ /* 0x000fe200078e0002 */
[----:B------:R-:W-:Y:S06]  /*0a20*/  @!P6 BRA `(.L_x_11) ;  /* 0x00000000002ce947 */ /* 0x000fec0003800000 */
[----:B------:R-:W-:Y:S01]  /*0a30*/  @P0 IMAD.MOV.U32 R2, RZ, RZ, R10 ;  /* 0x000000ffff020224 */ /* 0x000fe200078e000a */
[----:B------:R-:W-:Y:S01]  /*0a40*/  ISETP.EQ.AND P0, PT, R12, 0x8, PT ;  /* 0x000000080c00780c */ /* 0x000fe20003f02270 */
[----:B------:R-:W-:Y:S01]  /*0a50*/  @P1 IMAD.MOV.U32 R2, RZ, RZ, R18 ;  /* 0x000000ffff021224 */ /* 0x000fe200078e0012 */
[----:B------:R-:W-:Y:S01]  /*0a60*/  LOP3.LUT R0, R0, 0x1f, RZ, 0xc0, !PT ;  /* 0x0000001f00007812 */ /* 0x000fe200078ec0ff */
[----:B------:R-:W-:Y:S02]  /*0a70*/  @P2 IMAD.MOV.U32 R2, RZ, RZ, R19 ;  /* 0x000000ffff022224 */ /* 0x000fe400078e0013 */
[----:B------:R-:W-:Y:S01]  /*0a80*/  @P3 IMAD.MOV.U32 R2, RZ, RZ, R20 ;  /* 0x000000ffff023224 */ /* 0x000fe200078e0014 */
[----:B------:R-:W-:Y:S01]  /*0a90*/  @P4 MOV R2, R21 ;  /* 0x0000001500024202 */ /* 0x000fe20000000f00 */
[----:B------:R-:W-:Y:S01]  /*0aa0*/  @P5 IMAD.MOV.U32 R2, RZ, RZ, R22 ;  /* 0x000000ffff025224 */ /* 0x000fe200078e0016 */
[----:B------:R-:W-:-:S05]  /*0ab0*/  SHF.L.W.U32.HI R11, R3, R0, R11 ;  /* 0x00000000030b7219 */ /* 0x000fca0000010e0b */
[----:B------:R-:W-:-:S05]  /*0ac0*/  @P0 IMAD.MOV.U32 R2, RZ, RZ, R15 ;  /* 0x000000ffff020224 */ /* 0x000fca00078e000f */
[----:B------:R-:W-:-:S07]  /*0ad0*/  SHF.L.W.U32.HI R3, R2, R0, R3 ;  /* 0x0000000002037219 */ /* 0x000fce0000010e03 */
.L_x_11:
[----:B------:R-:W-:Y:S05]  /*0ae0*/  BSYNC.RECONVERGENT B2 ;  /* 0x0000000000027941 */ /* 0x000fea0003800200 */
.L_x_10:
[C---:B------:R-:W-:Y:S01]  /*0af0*/  SHF.L.W.U32.HI R14, R3.reuse, 0x2, R11 ;  /* 0x00000002030e7819 */ /* 0x040fe20000010e0b */
[----:B------:R-:W-:Y:S01]  /*0b00*/  IMAD.SHL.U32 R3, R3, 0x4, RZ ;  /* 0x0000000403037824 */ /* 0x000fe200078e00ff */
[----:B------:R-:W-:Y:S01]  /*0b10*/  UMOV UR4, 0x54442d19 ;  /* 0x54442d1900047882 */ /* 0x000fe20000000000 */
[----:B------:R-:W-:Y:S01]  /*0b20*/  UMOV UR5, 0x3bf921fb ;  /* 0x3bf921fb00057882 */ /* 0x000fe20000000000 */
[----:B------:R-:W-:Y:S02]  /*0b30*/  SHF.R.S32.HI R0, RZ, 0x1f, R14 ;  /* 0x0000001fff007819 */ /* 0x000fe4000001140e */
[----:B------:R-:W-:Y:S02]  /*0b40*/  ISETP.GE.AND P0, PT, R7, RZ, PT ;  /* 0x000000ff0700720c */ /* 0x000fe40003f06270 */
[C---:B------:R-:W-:Y:S02]  /*0b50*/  LOP3.LUT R12, R0.reuse, R3, RZ, 0x3c, !PT ;  /* 0x00000003000c7212 */ /* 0x040fe400078e3cff */
[----:B------:R-:W-:-:S02]  /*0b60*/  LOP3.LUT R13, R0, R14, RZ, 0x3c, !PT ;  /* 0x0000000e000d7212 */ /* 0x000fc400078e3cff */
[----:B------:R-:W-:Y:S02]  /*0b70*/  SHF.R.U32.HI R0, RZ, 0x1e, R11 ;  /* 0x0000001eff007819 */ /* 0x000fe4000001160b */
[----:B------:R-:W0:Y:S01]  /*0b80*/  I2F.F64.S64 R2, R12 ;  /* 0x0000000c00027312 */ /* 0x000e220000301c00 */
[C---:B------:R-:W-:Y:S02]  /*0b90*/  LOP3.LUT R11, R14.reuse, R7, RZ, 0x3c, !PT ;  /* 0x000000070e0b7212 */ /* 0x040fe400078e3cff */
[----:B------:R-:W-:Y:S02]  /*0ba0*/  LEA.HI R0, R14, R0, RZ, 0x1 ;  /* 0x000000000e007211 */ /* 0x000fe400078f08ff */
[----:B------:R-:W-:-:S03]  /*0bb0*/  ISETP.GE.AND P1, PT, R11, RZ, PT ;  /* 0x000000ff0b00720c */ /* 0x000fc60003f26270 */
[----:B------:R-:W-:-:S04]  /*0bc0*/  IMAD.MOV R11, RZ, RZ, -R0 ;  /* 0x000000ffff0b7224 */ /* 0x000fc800078e0a00 */
[----:B------:R-:W-:Y:S01]  /*0bd0*/  @!P0 IMAD.MOV.U32 R0, RZ, RZ, R11 ;  /* 0x000000ffff008224 */ /* 0x000fe200078e000b */
[----:B0-----:R-:W-:-:S10]  /*0be0*/  DMUL R2, R2, UR4 ;  /* 0x0000000402027c28 */ /* 0x001fd40008000000 */
[----:B------:R-:W0:Y:S02]  /*0bf0*/  F2F.F32.F64 R2, R2 ;  /* 0x0000000200027310 */ /* 0x000e240000301000 */
[----:B0-----:R-:W-:-:S07]  /*0c00*/  FSEL R13, -R2, R2, !P1 ;  /* 0x00000002020d7208 */ /* 0x001fce0004800100 */
.L_x_8:
[----:B------:R-:W-:Y:S05]  /*0c10*/  BSYNC.RECONVERGENT B1 ;  /* 0x0000000000017941 */ /* 0x000fea0003800200 */
.L_x_7:
[----:B------:R-:W-:Y:S02]  /*0c20*/  IMAD.MOV.U32 R12, RZ, RZ, 0x37cbac00 ;  /* 0x37cbac00ff0c7424 */ /* 0x000fe400078e00ff */
[----:B------:R-:W-:Y:S01]  /*0c30*/  FMUL R3, R13, R13 ;  /* 0x0000000d0d037220 */ /* 0x000fe20000400000 */
[C---:B------:R-:W-:Y:S01]  /*0c40*/  LOP3.LUT R2, R0.reuse, 0x1, RZ, 0xc0, !PT ;  /* 0x0000000100027812 */ /* 0x040fe200078ec0ff */
[----:B------:R-:W-:Y:S01]  /*0c50*/  VIADD R0, R0, 0x1 ;  /* 0x0000000100007836 */ /* 0x000fe20000000000 */
[----:B------:R-:W-:Y:S01]  /*0c60*/  MOV R11, 0x3c0885e4 ;  /* 0x3c0885e4000b7802 */ /* 0x000fe20000000f00 */
[----:B------:R-:W-:Y:S01]  /*0c70*/  FFMA R14, R3, R12, -0.0013887860113754868507 ;  /* 0xbab607ed030e7423 */ /* 0x000fe2000000000c */
[----:B------:R-:W-:Y:S01]  /*0c80*/  ISETP.NE.U32.AND P0, PT, R2, 0x1, PT ;  /* 0x000000010200780c */ /* 0x000fe20003f05070 */
[----:B------:R-:W-:Y:S01]  /*0c90*/  IMAD.MOV.U32 R2, RZ, RZ, 0x3e2aaaa8 ;  /* 0x3e2aaaa8ff027424 */ /* 0x000fe200078e00ff */
[----:B------:R-:W-:Y:S01]  /*0ca0*/  LOP3.LUT P1, RZ, R0, 0x2, RZ, 0xc0, !PT ;  /* 0x0000000200ff7812 */ /* 0x000fe2000782c0ff */
[----:B------:R-:W-:Y:S01]  /*0cb0*/  BSSY.RECONVERGENT B1, `(.L_x_12) ;  /* 0x0000422000017945 */ /* 0x000fe20003800200 */
[----:B------:R-:W-:-:S02]  /*0cc0*/  FSEL R14, R14, -0.00019574658654164522886, P0 ;  /* 0xb94d41530e0e7808 */ /* 0x000fc40000000000 */
[----:B------:R-:W-:Y:S02]  /*0cd0*/  FSEL R16, R11, 0.041666727513074874878, !P0 ;  /* 0x3d2aaabb0b107808 */ /* 0x000fe40004000000 */
[----:B------:R-:W-:Y:S02]  /*0ce0*/  FSEL R0, R13, 1, !P0 ;  /* 0x3f8000000d007808 */ /* 0x000fe40004000000 */
[----:B------:R-:W-:Y:S01]  /*0cf0*/  FSEL R15, -R2, -0.4999999701976776123, !P0 ;  /* 0xbeffffff020f7808 */ /* 0x000fe20004000100 */
[C---:B------:R-:W-:Y:S02]  /*0d00*/  FFMA R14, R3.reuse, R14, R16 ;  /* 0x0000000e030e7223 */ /* 0x040fe40000000010 */
[C---:B------:R-:W-:Y:S02]  /*0d10*/  FFMA R13, R3.reuse, R0, RZ ;  /* 0x00000000030d7223 */ /* 0x040fe400000000ff */
[----:B------:R-:W-:-:S04]  /*0d20*/  FFMA R14, R3, R14, R15 ;  /* 0x0000000e030e7223 */ /* 0x000fc8000000000f */
[----:B------:R-:W-:-:S04]  /*0d30*/  FFMA R0, R13, R14, R0 ;  /* 0x0000000e0d007223 */ /* 0x000fc80000000000 */
[----:B------:R-:W-:-:S05]  /*0d40*/  @P1 FADD R0, RZ, -R0 ;  /* 0x80000000ff001221 */ /* 0x000fca0000000000 */
[----:B------:R-:W-:-:S13]  /*0d50*/  FSETP.GT.AND P0, PT, |R0|, 0.70710676908493041992, PT ;  /* 0x3f3504f30000780b */ /* 0x000fda0003f04200 */
[----:B------:R-:W-:Y:S05]  /*0d60*/  @!P0 BRA `(.L_x_13) ;  /* 0x0000001c00488947 */ /* 0x000fea0003800000 */
[----:B------:R-:W-:-:S13]  /*0d70*/  FSETP.GT.AND P0, PT, R0, RZ, PT ;  /* 0x000000ff0000720b */ /* 0x000fda0003f04000 */
[----:B------:R-:W-:Y:S05]  /*0d80*/  @!P0 BRA `(.L_x_14) ;  /* 0x0000000c009c8947 */ /* 0x000fea0003800000 */
[----:B------:R-:W-:Y:S01]  /*0d90*/  FSETP.GE.AND P2, PT, |R7|, 105615, PT ;  /* 0x47ce47800700780b */ /* 0x000fe20003f46200 */
[----:B------:R-:W-:Y:S01]  /*0da0*/  BSSY.RECONVERGENT B2, `(.L_x_15) ;  /* 0x0000063000027945 */ /* 0x000fe20003800200 */
[----:B------:R-:W-:Y:S02]  /*0db0*/  IMAD.MOV.U32 R0, RZ, RZ, R9 ;  /* 0x000000ffff007224 */ /* 0x000fe400078e0009 */
[----:B------:R-:W-:-:S09]  /*0dc0*/  IMAD.MOV.U32 R3, RZ, RZ, R8 ;  /* 0x000000ffff037224 */ /* 0x000fd200078e0008 */
[----:B------:R-:W-:Y:S05]  /*0dd0*/  @!P2 BRA `(.L_x_16) ;  /* 0x00000004007ca947 */ /* 0x000fea0003800000 */
[----:B------:R-:W-:-:S13]  /*0de0*/  FSETP.NEU.AND P0, PT, |R7|, +INF , PT ;  /* 0x7f8000000700780b */ /* 0x000fda0003f0d200 */
[----:B------:R-:W-:Y:S01]  /*0df0*/  @!P0 FMUL R3, RZ, R7 ;  /* 0x00000007ff038220 */ /* 0x000fe20000400000 */
[----:B------:R-:W-:Y:S01]  /*0e00*/  @!P0 IMAD.MOV.U32 R0, RZ, RZ, RZ ;  /* 0x000000ffff008224 */ /* 0x000fe200078e00ff */
[----:B------:R-:W-:Y:S06]  /*0e10*/  @!P0 BRA `(.L_x_16) ;  /* 0x00000004006c8947 */ /* 0x000fec0003800000 */
[----:B------:R-:W-:Y:S02]  /*0e20*/  IMAD.SHL.U32 R0, R7, 0x100, RZ ;  /* 0x0000010007007824 */ /* 0x000fe400078e00ff */
[----:B------:R-:W-:Y:S02]  /*0e30*/  HFMA2 R13, -RZ, RZ, 0, 0 ;  /* 0x00000000ff0d7431 */ /* 0x000fe400000001ff */
[----:B------:R-:W-:Y:S01]  /*0e40*/  IMAD.MOV.U32 R23, RZ, RZ, RZ ;  /* 0x000000ffff177224 */ /* 0x000fe200078e00ff */
[----:B------:R-:W0:Y:S01]  /*0e50*/  LDCU.64 UR6, c[0x4][URZ] ;  /* 0x01000000ff0677ac */ /* 0x000e220008000a00 */
[----:B------:R-:W-:Y:S01]  /*0e60*/  LOP3.LUT R3, R0, 0x80000000, RZ, 0xfc, !PT ;  /* 0x8000000000037812 */ /* 0x000fe200078efcff */
[----:B------:R-:W-:Y:S01]  /*0e70*/  UMOV UR5, URZ ;  /* 0x000000ff00057c82 */ /* 0x000fe20008000000 */
[----:B------:R-:W-:-:S05]  /*0e80*/  UMOV UR4, URZ ;  /* 0x000000ff00047c82 */ /* 0x000fca0008000000 */
.L_x_17:
        /* <DEDUP_REMOVED lines=27> */
[----:B------:R-:W-:-:S03]  /*1040*/  LOP3.LUT P6, RZ, R15, 0x1f, RZ, 0xc0, !PT ;  /* 0x0000001f0fff7812 */ /* 0x000fc600078cc0ff */
[----:B------:R-:W-:-:S05]  /*1050*/  VIADD R0, R0, 0xffffff80 ;  /* 0xffffff8000007836 */ /* 0x000fca0000000000 */
        /* <DEDUP_REMOVED lines=8> */
[----:B------:R-:W-:Y:S01]  /*10e0*/  @P3 IMAD.MOV.U32 R0, RZ, RZ, R10 ;  /* 0x000000ffff003224 */ /* 0x000fe200078e000a */
[C---:B------:R-:W-:Y:S01]  /*10f0*/  ISETP.EQ.AND P3, PT, R16.reuse, -0x4, PT ;  /* 0xfffffffc1000780c */ /* 0x040fe20003f62270 */
[--C-:B------:R-:W-:Y:S01]  /*1100*/  @P4 IMAD.MOV.U32 R0, RZ, RZ, R18.reuse ;  /* 0x000000ffff004224 */ /* 0x100fe200078e0012 */
[----:B------:R-:W-:Y:S01]  /*1110*/  @P4 MOV R3, R10 ;  /* 0x0000000a00034202 */ /* 0x000fe20000000f00 */
[----:B------:R-:W-:Y:S01]  /*1120*/  @P0 IMAD.MOV.U32 R3, RZ, RZ, R18 ;  /* 0x000000ffff030224 */ /* 0x000fe200078e0012 */
[----:B------:R-:W-:Y:S01]  /*1130*/  ISETP.EQ.AND P4, PT, R16, RZ, PT ;  /* 0x000000ff1000720c */ /* 0x000fe20003f82270 */
[--C-:B------:R-:W-:Y:S02]  /*1140*/  @P0 IMAD.MOV.U32 R0, RZ, RZ, R19.reuse ;  /* 0x000000ffff000224 */ /* 0x100fe400078e0013 */
[----:B------:R-:W-:Y:S02]  /*1150*/  @P1 IMAD.MOV.U32 R3, RZ, RZ, R19 ;  /* 0x000000ffff031224 */ /* 0x000fe400078e0013 */
[--C-:B------:R-:W-:Y:S01]  /*1160*/  @P1 IMAD.MOV.U32 R0, RZ, RZ, R20.reuse ;  /* 0x000000ffff001224 */ /* 0x100fe200078e0014 */
[----:B------:R-:W-:Y:S01]  /*1170*/  @P2 MOV R0, R21 ;  /* 0x0000001500002202 */ /* 0x000fe20000000f00 */
[----:B------:R-:W-:-:S02]  /*1180*/  @P2 IMAD.MOV.U32 R3, RZ, RZ, R20 ;  /* 0x000000ffff032224 */ /* 0x000fc400078e0014 */
[----:B------:R-:W-:Y:S02]  /*1190*/  @P3 IMAD.MOV.U32 R3, RZ, RZ, R21 ;  /* 0x000000ffff033224 */ /* 0x000fe400078e0015 */
[--C-:B------:R-:W-:Y:S02]  /*11a0*/  @P3 IMAD.MOV.U32 R0, RZ, RZ, R22.reuse ;  /* 0x000000ffff003224 */ /* 0x100fe400078e0016 */
[----:B------:R-:W-:Y:S02]  /*11b0*/  @P4 IMAD.MOV.U32 R3, RZ, RZ, R22 ;  /* 0x000000ffff034224 */ /* 0x000fe400078e0016 */
[--C-:B------:R-:W-:Y:S02]  /*11c0*/  @P4 IMAD.MOV.U32 R0, RZ, RZ, R13.reuse ;  /* 0x000000ffff004224 */ /* 0x100fe400078e000d */
[----:B------:R-:W-:Y:S01]  /*11d0*/  @P5 IMAD.MOV.U32 R3, RZ, RZ, R13 ;  /* 0x000000ffff035224 */ /* 0x000fe200078e000d */
[----:B------:R-:W-:Y:S06]  /*11e0*/  @!P6 BRA `(.L_x_19) ;  /* 0x00000000002ce947 */ /* 0x000fec0003800000 */
[----:B------:R-:W-:Y:S01]  /*11f0*/  @P0 IMAD.MOV.U32 R14, RZ, RZ, R10 ;  /* 0x000000ffff0e0224 */ /* 0x000fe200078e000a */
[----:B------:R-:W-:Y:S02]  /*1200*/  ISETP.EQ.AND P0, PT, R16, 0x8, PT ;  /* 0x000000081000780c */ /* 0x000fe40003f02270 */
[----:B------:R-:W-:Y:S01]  /*1210*/  @P1 MOV R14, R18 ;  /* 0x00000012000e1202 */ /* 0x000fe20000000f00 */
[----:B------:R-:W-:Y:S01]  /*1220*/  @P2 IMAD.MOV.U32 R14, RZ, RZ, R19 ;  /* 0x000000ffff0e2224 */ /* 0x000fe200078e0013 */
[----:B------:R-:W-:Y:S01]  /*1230*/  LOP3.LUT R15, R15, 0x1f, RZ, 0xc0, !PT ;  /* 0x0000001f0f0f7812 */ /* 0x000fe200078ec0ff */
[----:B------:R-:W-:Y:S02]  /*1240*/  @P3 IMAD.MOV.U32 R14, RZ, RZ, R20 ;  /* 0x000000ffff0e3224 */ /* 0x000fe400078e0014 */
[----:B------:R-:W-:Y:S01]  /*1250*/  @P4 IMAD.MOV.U32 R14, RZ, RZ, R21 ;  /* 0x000000ffff0e4224 */ /* 0x000fe200078e0015 */
[----:B------:R-:W-:Y:S01]  /*1260*/  SHF.L.W.U32.HI R0, R3, R15, R0 ;  /* 0x0000000f03007219 */ /* 0x000fe20000010e00 */
[----:B------:R-:W-:-:S04]  /*1270*/  @P5 IMAD.MOV.U32 R14, RZ, RZ, R22 ;  /* 0x000000ffff0e5224 */ /* 0x000fc800078e0016 */
[----:B------:R-:W-:-:S05]  /*1280*/  @P0 IMAD.MOV.U32 R14, RZ, RZ, R13 ;  /* 0x000000ffff0e0224 */ /* 0x000fca00078e000d */
[----:B------:R-:W-:-:S07]  /*1290*/  SHF.L.W.U32.HI R3, R14, R15, R3 ;  /* 0x0000000f0e037219 */ /* 0x000fce0000010e03 */
.L_x_19:
[----:B------:R-:W-:Y:S05]  /*12a0*/  BSYNC.RECONVERGENT B3 ;  /* 0x0000000000037941 */ /* 0x000fea0003800200 */
.L_x_18:
        /* <DEDUP_REMOVED lines=9> */
[C---:B------:R-:W-:Y:S02]  /*1340*/  LOP3.LUT R3, R13.reuse, R7, RZ, 0x3c, !PT ;  /* 0x000000070d037212 */ /* 0x040fe400078e3cff */
[----:B------:R-:W0:Y:S01]  /*1350*/  I2F.F64.S64 R14, R14 ;  /* 0x0000000e000e7312 */ /* 0x000e220000301c00 */
[----:B------:R-:W-:Y:S02]  /*1360*/  LEA.HI R0, R13, R0, RZ, 0x1 ;  /* 0x000000000d007211 */ /* 0x000fe400078f08ff */
[----:B------:R-:W-:Y:S02]  /*1370*/  ISETP.GE.AND P0, PT, R3, RZ, PT ;  /* 0x000000ff0300720c */ /* 0x000fe40003f06270 */
[----:B------:R-:W-:-:S05]  /*1380*/  IADD3 R3, PT, PT, -R0, RZ, RZ ;  /* 0x000000ff00037210 */ /* 0x000fca0007ffe1ff */
[----:B------:R-:W-:Y:S01]  /*1390*/  @!P1 IMAD.MOV.U32 R0, RZ, RZ, R3 ;  /* 0x000000ffff009224 */ /* 0x000fe200078e0003 */
[----:B0-----:R-:W-:-:S10]  /*13a0*/  DMUL R16, R14, UR4 ;  /* 0x000000040e107c28 */ /* 0x001fd40008000000 */
[----:B------:R-:W0:Y:S02]  /*13b0*/  F2F.F32.F64 R16, R16 ;  /* 0x0000001000107310 */ /* 0x000e240000301000 */
[----:B0-----:R-:W-:-:S07]  /*13c0*/  FSEL R3, -R16, R16, !P0 ;  /* 0x0000001010037208 */ /* 0x001fce0004000100 */
.L_x_16:
[----:B------:R-:W-:Y:S05]  /*13d0*/  BSYNC.RECONVERGENT B2 ;  /* 0x0000000000027941 */ /* 0x000fea0003800200 */
.L_x_15:
[C---:B------:R-:W-:Y:S01]  /*13e0*/  LOP3.LUT R14, R0.reuse, 0x1, RZ, 0xc0, !PT ;  /* 0x00000001000e7812 */ /* 0x040fe200078ec0ff */
[----:B------:R-:W-:Y:S01]  /*13f0*/  FMUL R13, R3, R3 ;  /* 0x00000003030d7220 */ /* 0x000fe20000400000 */
[----:B------:R-:W-:Y:S01]  /*1400*/  VIADD R0, R0, 0x1 ;  /* 0x0000000100007836 */ /* 0x000fe20000000000 */
[----:B------:R-:W-:Y:S01]  /*1410*/  FSETP.GE.AND P2, PT, |R7|, 105615, PT ;  /* 0x47ce47800700780b */ /* 0x000fe20003f46200 */
[----:B------:R-:W-:Y:S01]  /*1420*/  BSSY.RECONVERGENT B2, `(.L_x_20) ;  /* 0x000006c000027945 */ /* 0x000fe20003800200 */
[----:B------:R-:W-:Y:S01]  /*1430*/  ISETP.NE.U32.AND P0, PT, R14, 0x1, PT ;  /* 0x000000010e00780c */ /* 0x000fe20003f05070 */
[----:B------:R-:W-:Y:S01]  /*1440*/  FFMA R14, R13, R12, -0.0013887860113754868507 ;  /* 0xbab607ed0d0e7423 */ /* 0x000fe2000000000c */
[----:B------:R-:W-:Y:S02]  /*1450*/  LOP3.LUT P1, RZ, R0, 0x2, RZ, 0xc0, !PT ;  /* 0x0000000200ff7812 */ /* 0x000fe4000782c0ff */
[----:B------:R-:W-:Y:S02]  /*1460*/  FSEL R16, R11, 0.041666727513074874878, !P0 ;  /* 0x3d2aaabb0b107808 */ /* 0x000fe40004000000 */
[----:B------:R-:W-:-:S02]  /*1470*/  FSEL R14, R14, -0.00019574658654164522886, P0 ;  /* 0xb94d41530e0e7808 */ /* 0x000fc40000000000 */
[----:B------:R-:W-:Y:S02]  /*1480*/  FSEL R0, R3, 1, !P0 ;  /* 0x3f80000003007808 */ /* 0x000fe40004000000 */
[----:B------:R-:W-:Y:S01]  /*1490*/  FSEL R11, -R2, -0.4999999701976776123, !P0 ;  /* 0xbeffffff020b7808 */ /* 0x000fe20004000100 */
[C---:B------:R-:W-:Y:S02]  /*14a0*/  FFMA R14, R13.reuse, R14, R16 ;  /* 0x0000000e0d0e7223 */ /* 0x040fe40000000010 */
[C---:B------:R-:W-:Y:S02]  /*14b0*/  FFMA R3, R13.reuse, R0, RZ ;  /* 0x000000000d037223 */ /* 0x040fe400000000ff */
[----:B------:R-:W-:-:S04]  /*14c0*/  FFMA R11, R13, R14, R11 ;  /* 0x0000000e0d0b7223 */ /* 0x000fc8000000000b */
[----:B------:R-:W-:-:S04]  /*14d0*/  FFMA R3, R3, R11, R0 ;  /* 0x0000000b03037223 */ /* 0x000fc80000000000 */
[----:B------:R-:W-:Y:S01]  /*14e0*/  @P1 FADD R3, RZ, -R3 ;  /* 0x80000003ff031221 */ /* 0x000fe20000000000 */
        /* <DEDUP_REMOVED lines=12> */
.L_x_22:
[----:B0-----:R-:W-:Y:S01]  /*15b0*/  MOV R14, UR6 ;  /* 0x00000006000e7c02 */ /* 0x001fe20008000f00 */
        /* <DEDUP_REMOVED lines=10> */
[----:B------:R-:W-:-:S02]  /*1660*/  ISETP.EQ.AND P4, PT, R2, 0x10, PT ;  /* 0x000000100200780c */ /* 0x000fc40003f82270 */
[C---:B------:R-:W-:Y:S01]  /*1670*/  ISETP.EQ.AND P5, PT, R2.reuse, 0x14, PT ;  /* 0x000000140200780c */ /* 0x040fe20003fa2270 */
[----:B------:R-:W-:Y:S02]  /*1680*/  VIADD R2, R2, 0x4 ;  /* 0x0000000402027836 */ /* 0x000fe40000000000 */
[----:B--2---:R-:W-:-:S03]  /*1690*/  IMAD.WIDE.U32 R8, R8, R13, RZ ;  /* 0x0000000d08087225 */ /* 0x004fc600078e00ff */
[----:B------:R-:W-:-:S04]  /*16a0*/  IADD3 R0, P6, PT, R8, R11, RZ ;  /* 0x0000000b08007210 */ /* 0x000fc80007fde0ff */
[----:B------:R-:W-:Y:S01]  /*16b0*/  IADD3.X R11, PT, PT, R9, UR5, RZ, P6, !PT ;  /* 0x00000005090b7c10 */ /* 0x000fe2000b7fe4ff */
[--C-:B------:R-:W-:Y:S02]  /*16c0*/  @P0 IMAD.MOV.U32 R10, RZ, RZ, R0.reuse ;  /* 0x000000ffff0a0224 */ /* 0x100fe400078e0000 */
[----:B------:R-:W-:Y:S01]  /*16d0*/  @P5 MOV R22, R0 ;  /* 0x0000000000165202 */ /* 0x000fe20000000f00 */
[--C-:B------:R-:W-:Y:S02]  /*16e0*/  @P1 IMAD.MOV.U32 R18, RZ, RZ, R0.reuse ;  /* 0x000000ffff121224 */ /* 0x100fe400078e0000 */
[--C-:B------:R-:W-:Y:S02]  /*16f0*/  @P2 IMAD.MOV.U32 R19, RZ, RZ, R0.reuse ;  /* 0x000000ffff132224 */ /* 0x100fe400078e0000 */
[--C-:B------:R-:W-:Y:S02]  /*1700*/  @P3 IMAD.MOV.U32 R20, RZ, RZ, R0.reuse ;  /* 0x000000ffff143224 */ /* 0x100fe400078e0000 */
        /* <DEDUP_REMOVED lines=14> */
[----:B------:R-:W-:-:S03]  /*17f0*/  ISETP.EQ.AND P5, PT, R9, RZ, PT ;  /* 0x000000ff0900720c */ /* 0x000fc60003fa2270 */
[--C-:B------:R-:W-:Y:S01]  /*1800*/  @P3 IMAD.MOV.U32 R0, RZ, RZ, R10.reuse ;  /* 0x000000ffff003224 */ /* 0x100fe200078e000a */
[C---:B------:R-:W-:Y:S01]  /*1810*/  ISETP.EQ.AND P3, PT, R9.reuse, -0x4, PT ;  /* 0xfffffffc0900780c */ /* 0x040fe20003f62270 */
[----:B------:R-:W-:Y:S02]  /*1820*/  @P4 IMAD.MOV.U32 R2, RZ, RZ, R10 ;  /* 0x000000ffff024224 */ /* 0x000fe400078e000a */
[----:B------:R-:W-:Y:S01]  /*1830*/  @P4 IMAD.MOV.U32 R0, RZ, RZ, R18 ;  /* 0x000000ffff004224 */ /* 0x000fe200078e0012 */
[----:B------:R-:W-:Y:S01]  /*1840*/  ISETP.EQ.AND P4, PT, R9, 0x4, PT ;  /* 0x000000040900780c */ /* 0x000fe20003f82270 */
[--C-:B------:R-:W-:Y:S01]  /*1850*/  @P2 IMAD.MOV.U32 R0, RZ, RZ, R19.reuse ;  /* 0x000000ffff002224 */ /* 0x100fe200078e0013 */
[----:B------:R-:W-:Y:S01]  /*1860*/  @P2 MOV R2, R18 ;  /* 0x0000001200022202 */ /* 0x000fe20000000f00 */
[----:B------:R-:W-:Y:S02]  /*1870*/  @P1 IMAD.MOV.U32 R2, RZ, RZ, R19 ;  /* 0x000000ffff021224 */ /* 0x000fe400078e0013 */
[----:B------:R-:W-:-:S02]  /*1880*/  @P1 IMAD.MOV.U32 R0, RZ, RZ, R20 ;  /* 0x000000ffff001224 */ /* 0x000fc400078e0014 */
[----:B------:R-:W-:Y:S02]  /*1890*/  @P0 IMAD.MOV.U32 R2, RZ, RZ, R20 ;  /* 0x000000ffff020224 */ /* 0x000fe400078e0014 */
[--C-:B------:R-:W-:Y:S01]  /*18a0*/  @P0 IMAD.MOV.U32 R0, RZ, RZ, R21.reuse ;  /* 0x000000ffff000224 */ /* 0x100fe200078e0015 */
[----:B------:R-:W-:Y:S01]  /*18b0*/  @P3 MOV R0, R22 ;  /* 0x0000001600003202 */ /* 0x000fe20000000f00 */
[----:B------:R-:W-:Y:S02]  /*18c0*/  @P3 IMAD.MOV.U32 R2, RZ, RZ, R21 ;  /* 0x000000ffff023224 */ /* 0x000fe400078e0015 */
[----:B------:R-:W-:Y:S02]  /*18d0*/  @P5 IMAD.MOV.U32 R2, RZ, RZ, R22 ;  /* 0x000000ffff025224 */ /* 0x000fe400078e0016 */
[--C-:B------:R-:W-:Y:S02]  /*18e0*/  @P5 IMAD.MOV.U32 R0, RZ, RZ, R11.reuse ;  /* 0x000000ffff005224 */ /* 0x100fe400078e000b */
[----:B------:R-:W-:Y:S01]  /*18f0*/  @P4 IMAD.MOV.U32 R2, RZ, RZ, R11 ;  /* 0x000000ffff024224 */ /* 0x000fe200078e000b */
[----:B------:R-:W-:Y:S06]  /*1900*/  @!P6 BRA `(.L_x_24) ;  /* 0x000000000028e947 */ /* 0x000fec0003800000 */
[----:B------:R-:W-:Y:S02]  /*1910*/  @P1 IMAD.MOV.U32 R10, RZ, RZ, R18 ;  /* 0x000000ffff0a1224 */ /* 0x000fe400078e0012 */
[----:B------:R-:W-:Y:S01]  /*1920*/  @P0 IMAD.MOV.U32 R10, RZ, RZ, R19 ;  /* 0x000000ffff0a0224 */ /* 0x000fe200078e0013 */
[----:B------:R-:W-:Y:S01]  /*1930*/  ISETP.EQ.AND P0, PT, R9, 0x8, PT ;  /* 0x000000080900780c */ /* 0x000fe20003f02270 */
[----:B------:R-:W-:Y:S01]  /*1940*/  @P3 IMAD.MOV.U32 R10, RZ, RZ, R20 ;  /* 0x000000ffff0a3224 */ /* 0x000fe200078e0014 */
[----:B------:R-:W-:Y:S01]  /*1950*/  @P5 MOV R10, R21 ;  /* 0x00000015000a5202 */ /* 0x000fe20000000f00 */
[----:B------:R-:W-:Y:S01]  /*1960*/  @P4 IMAD.MOV.U32 R10, RZ, RZ, R22 ;  /* 0x000000ffff0a4224 */ /* 0x000fe200078e0016 */
[----:B------:R-:W-:-:S04]  /*1970*/  LOP3.LUT R9, R8, 0x1f, RZ, 0xc0, !PT ;  /* 0x0000001f08097812 */ /* 0x000fc800078ec0ff */
[----:B------:R-:W-:-:S05]  /*1980*/  SHF.L.W.U32.HI R0, R2, R9, R0 ;  /* 0x0000000902007219 */ /* 0x000fca0000010e00 */
[----:B------:R-:W-:-:S05]  /*1990*/  @P0 IMAD.MOV.U32 R10, RZ, RZ, R11 ;  /* 0x000000ffff0a0224 */ /* 0x000fca00078e000b */
[----:B------:R-:W-:-:S07]  /*19a0*/  SHF.L.W.U32.HI R2, R10, R9, R2 ;  /* 0x000000090a027219 */ /* 0x000fce0000010e02 */
.L_x_24:
[----:B------:R-:W-:Y:S05]  /*19b0*/  BSYNC.RECONVERGENT B3 ;  /* 0x0000000000037941 */ /* 0x000fea0003800200 */
.L_x_23:
        /* <DEDUP_REMOVED lines=10> */
[----:B------:R-:W-:-:S04]  /*1a60*/  LOP3.LUT R7, R13, R7, RZ, 0x3c, !PT ;  /* 0x000000070d077212 */ /* 0x000fc800078e3cff */
[----:B------:R-:W-:Y:S01]  /*1a70*/  ISETP.GE.AND P0, PT, R7, RZ, PT ;  /* 0x000000ff0700720c */ /* 0x000fe20003f06270 */
[----:B0-----:R-:W-:Y:S01]  /*1a80*/  DMUL R10, R8, UR4 ;  /* 0x00000004080a7c28 */ /* 0x001fe20008000000 */
[----:B------:R-:W-:-:S05]  /*1a90*/  LEA.HI R9, R13, R0, RZ, 0x1 ;  /* 0x000000000d097211 */ /* 0x000fca00078f08ff */
[----:B------:R-:W-:-:S04]  /*1aa0*/  IMAD.MOV R0, RZ, RZ, -R9 ;  /* 0x000000ffff007224 */ /* 0x000fc800078e0a09 */
[----:B------:R-:W0:Y:S01]  /*1ab0*/  F2F.F32.F64 R10, R10 ;  /* 0x0000000a000a7310 */ /* 0x000e220000301000 */
[----:B------:R-:W-:Y:S01]  /*1ac0*/  @!P1 IMAD.MOV.U32 R9, RZ, RZ, R0 ;  /* 0x000000ffff099224 */ /* 0x000fe200078e0000 */
[----:B0-----:R-:W-:-:S07]  /*1ad0*/  FSEL R8, -R10, R10, !P0 ;  /* 0x0000000a0a087208 */ /* 0x001fce0004000100 */
.L_x_21:
[----:B------:R-:W-:Y:S05]  /*1ae0*/  BSYNC.RECONVERGENT B2 ;  /* 0x0000000000027941 */ /* 0x000fea0003800200 */
.L_x_20:
[----:B------:R-:W-:Y:S01]  /*1af0*/  FMUL R7, R8, R8 ;  /* 0x0000000808077220 */ /* 0x000fe20000400000 */
[----:B------:R-:W-:Y:S01]  /*1b00*/  LOP3.LUT R0, R9, 0x1, RZ, 0xc0, !PT ;  /* 0x0000000109007812 */ /* 0x000fe200078ec0ff */
[----:B------:R-:W-:Y:S01]  /*1b10*/  IMAD.MOV.U32 R2, RZ, RZ, 0x3d2aaabb ;  /* 0x3d2aaabbff027424 */ /* 0x000fe200078e00ff */
[----:B------:R-:W-:Y:S01]  /*1b20*/  MOV R11, 0x3effffff ;  /* 0x3effffff000b7802 */ /* 0x000fe20000000f00 */
[----:B------:R-:W-:Y:S01]  /*1b30*/  FFMA R12, R7, R12, -0.0013887860113754868507 ;  /* 0xbab607ed070c7423 */ /* 0x000fe2000000000c */
[----:B------:R-:W-:Y:S02]  /*1b40*/  ISETP.NE.U32.AND P0, PT, R0, 0x1, PT ;  /* 0x000000010000780c */ /* 0x000fe40003f05070 */
[----:B------:R-:W-:Y:S02]  /*1b50*/  LOP3.LUT P1, RZ, R9, 0x2, RZ, 0xc0, !PT ;  /* 0x0000000209ff7812 */ /* 0x000fe4000782c0ff */
[----:B------:R-:W-:Y:S02]  /*1b60*/  FSEL R12, R12, -0.00019574658654164522886, !P0 ;  /* 0xb94d41530c0c7808 */ /* 0x000fe40004000000 */
[----:B------:R-:W-:-:S02]  /*1b70*/  FSEL R2, R2, 0.0083327032625675201416, !P0 ;  /* 0x3c0885e402027808 */ /* 0x000fc40004000000 */
[----:B------:R-:W-:Y:S02]  /*1b80*/  FSEL R0, R8, 1, P0 ;  /* 0x3f80000008007808 */ /* 0x000fe40000000000 */
[----:B------:R-:W-:Y:S01]  /*1b90*/  FSEL R11, -R11, -0.16666662693023681641, !P0 ;  /* 0xbe2aaaa80b0b7808 */ /* 0x000fe20004000100 */
[C---:B------:R-:W-:Y:S02]  /*1ba0*/  FFMA R2, R7.reuse, R12, R2 ;  /* 0x0000000c07027223 */ /* 0x040fe40000000002 */
[C---:B------:R-:W-:Y:S02]  /*1bb0*/  FFMA R9, R7.reuse, R0, RZ ;  /* 0x0000000007097223 */ /* 0x040fe400000000ff */
[----:B------:R-:W-:-:S04]  /*1bc0*/  FFMA R2, R7, R2, R11 ;  /* 0x0000000207027223 */ /* 0x000fc8000000000b */
[----:B------:R-:W-:-:S04]  /*1bd0*/  FFMA R10, R9, R2, R0 ;  /* 0x00000002090a7223 */ /* 0x000fc80000000000 */
[----:B------:R-:W-:Y:S01]  /*1be0*/  @P1 FADD R10, RZ, -R10 ;  /* 0x8000000aff0a1221 */ /* 0x000fe20000000000 */
[----:B------:R-:W-:Y:S06]  /*1bf0*/  BRA `(.L_x_25) ;  /* 0x0000003000b47947 */ /* 0x000fec0003800000 */
.L_x_14:
        /* <DEDUP_REMOVED lines=16> */
.L_x_28:
        /* <DEDUP_REMOVED lines=17> */
[--C-:B------:R-:W-:Y:S02]  /*1e10*/  @P1 IMAD.MOV.U32 R18, RZ, RZ, R0.reuse ;  /* 0x000000ffff121224 */ /* 0x100fe400078e0000 */
[----:B------:R-:W-:Y:S01]  /*1e20*/  @P5 MOV R22, R0 ;  /* 0x0000000000165202 */ /* 0x000fe20000000f00 */
[--C-:B------:R-:W-:Y:S02]  /*1e30*/  @P3 IMAD.MOV.U32 R20, RZ, RZ, R0.reuse ;  /* 0x000000ffff143224 */ /* 0x100fe400078e0000 */
[----:B------:R-:W-:Y:S02]  /*1e40*/  @P4 IMAD.MOV.U32 R21, RZ, RZ, R0 ;  /* 0x000000ffff154224 */ /* 0x000fe400078e0000 */
[----:B------:R-:W-:-:S05]  /*1e50*/  VIADD R23, R23, 0x4 ;  /* 0x0000000417177836 */ /* 0x000fca0000000000 */
        /* <DEDUP_REMOVED lines=32> */
[----:B------:R-:W-:Y:S01]  /*2060*/  @P0 IMAD.MOV.U32 R14, RZ, RZ, R10 ;  /* 0x000000ffff0e0224 */ /* 0x000fe200078e000a */
[----:B------:R-:W-:Y:S01]  /*2070*/  ISETP.EQ.AND P0, PT, R16, 0x8, PT ;  /* 0x000000081000780c */ /* 0x000fe20003f02270 */
[----:B------:R-:W-:Y:S01]  /*2080*/  @P1 IMAD.MOV.U32 R14, RZ, RZ, R18 ;  /* 0x000000ffff0e1224 */ /* 0x000fe200078e0012 */
[----:B------:R-:W-:Y:S01]  /*2090*/  LOP3.LUT R15, R15, 0x1f, RZ, 0xc0, !PT ;  /* 0x0000001f0f0f7812 */ /* 0x000fe200078ec0ff */
[----:B------:R-:W-:Y:S01]  /*20a0*/  @P2 IMAD.MOV.U32 R14, RZ, RZ, R19 ;  /* 0x000000ffff0e2224 */ /* 0x000fe200078e0013 */
[----:B------:R-:W-:Y:S01]  /*20b0*/  @P3 MOV R14, R20 ;  /* 0x00000014000e3202 */ /* 0x000fe20000000f00 */
[----:B------:R-:W-:Y:S01]  /*20c0*/  @P4 IMAD.MOV.U32 R14, RZ, RZ, R21 ;  /* 0x000000ffff0e4224 */ /* 0x000fe200078e0015 */
[----:B------:R-:W-:Y:S01]  /*20d0*/  SHF.L.W.U32.HI R0, R3, R15, R0 ;  /* 0x0000000f03007219 */ /* 0x000fe20000010e00 */
[----:B------:R-:W-:-:S06]  /*20e0*/  @P5 IMAD.MOV.U32 R14, RZ, RZ, R22 ;  /* 0x000000ffff0e5224 */ /* 0x000fcc00078e0016 */
[----:B------:R-:W-:-:S05]  /*20f0*/  @P0 IMAD.MOV.U32 R14, RZ, RZ, R13 ;  /* 0x000000ffff0e0224 */ /* 0x000fca00078e000d */
[----:B------:R-:W-:-:S07]  /*2100*/  SHF.L.W.U32.HI R3, R14, R15, R3 ;  /* 0x0000000f0e037219 */ /* 0x000fce0000010e03 */
.L_x_30:
[----:B------:R-:W-:Y:S05]  /*2110*/  BSYNC.RECONVERGENT B3 ;  /* 0x0000000000037941 */ /* 0x000fea0003800200 */
.L_x_29:
        /* <DEDUP_REMOVED lines=12> */
[----:B------:R-:W-:-:S03]  /*21e0*/  ISETP.GE.AND P0, PT, R3, RZ, PT ;  /* 0x000000ff0300720c */ /* 0x000fc60003f06270 */
[----:B------:R-:W-:-:S04]  /*21f0*/  IMAD.MOV R3, RZ, RZ, -R0 ;  /* 0x000000ffff037224 */ /* 0x000fc800078e0a00 */
[----:B------:R-:W-:Y:S01]  /*2200*/  @!P1 IMAD.MOV.U32 R0, RZ, RZ, R3 ;  /* 0x000000ffff009224 */ /* 0x000fe200078e0003 */
[----:B0-----:R-:W-:-:S10]  /*2210*/  DMUL R16, R14, UR4 ;  /* 0x000000040e107c28 */ /* 0x001fd40008000000 */
[----:B------:R-:W0:Y:S02]  /*2220*/  F2F.F32.F64 R16, R16 ;  /* 0x0000001000107310 */ /* 0x000e240000301000 */
[----:B0-----:R-:W-:-:S07]  /*2230*/  FSEL R3, -R16, R16, !P0 ;  /* 0x0000001010037208 */ /* 0x001fce0004000100 */
.L_x_27:
[----:B------:R-:W-:Y:S05]  /*2240*/  BSYNC.RECONVERGENT B2 ;  /* 0x0000000000027941 */ /* 0x000fea0003800200 */
.L_x_26:
[C---:B------:R-:W-:Y:S01]  /*2250*/  LOP3.LUT R14, R0.reuse, 0x1, RZ, 0xc0, !PT ;  /* 0x00000001000e7812 */ /* 0x040fe200078ec0ff */
[----:B------:R-:W-:Y:S01]  /*2260*/  FMUL R13, R3, R3 ;  /* 0x00000003030d7220 */ /* 0x000fe20000400000 */
[----:B------:R-:W-:Y:S01]  /*2270*/  IADD3 R0, PT, PT, R0, 0x1, RZ ;  /* 0x0000000100007810 */ /* 0x000fe20007ffe0ff */
[----:B------:R-:W-:Y:S01]  /*2280*/  BSSY.RECONVERGENT B2, `(.L_x_31) ;  /* 0x000006d000027945 */ /* 0x000fe20003800200 */
[----:B------:R-:W-:Y:S01]  /*2290*/  ISETP.NE.U32.AND P0, PT, R14, 0x1, PT ;  /* 0x000000010e00780c */ /* 0x000fe20003f05070 */
[----:B------:R-:W-:Y:S01]  /*22a0*/  FFMA R14, R13, R12, -0.0013887860113754868507 ;  /* 0xbab607ed0d0e7423 */ /* 0x000fe2000000000c */
[----:B------:R-:W-:Y:S02]  /*22b0*/  FSETP.GE.AND P2, PT, |R7|, 105615, PT ;  /* 0x47ce47800700780b */ /* 0x000fe40003f46200 */
[----:B------:R-:W-:Y:S02]  /*22c0*/  FSEL R16, R11, 0.041666727513074874878, !P0 ;  /* 0x3d2aaabb0b107808 */ /* 0x000fe40004000000 */
[----:B------:R-:W-:-:S02]  /*22d0*/  FSEL R14, R14, -0.00019574658654164522886, P0 ;  /* 0xb94d41530e0e7808 */ /* 0x000fc40000000000 */
[----:B------:R-:W-:Y:S02]  /*22e0*/  LOP3.LUT P1, RZ, R0, 0x2, RZ, 0xc0, !PT ;  /* 0x0000000200ff7812 */ /* 0x000fe4000782c0ff */
[----:B------:R-:W-:Y:S01]  /*22f0*/  FSEL R0, R3, 1, !P0 ;  /* 0x3f80000003007808 */ /* 0x000fe20004000000 */
[----:B------:R-:W-:Y:S01]  /*2300*/  FFMA R14, R13, R14, R16 ;  /* 0x0000000e0d0e7223 */ /* 0x000fe20000000010 */
[----:B------:R-:W-:-:S03]  /*2310*/  FSEL R11, -R2, -0.4999999701976776123, !P0 ;  /* 0xbeffffff020b7808 */ /* 0x000fc60004000100 */
        /* <DEDUP_REMOVED lines=16> */
.L_x_33:
        /* <DEDUP_REMOVED lines=17> */
[--C-:B------:R-:W-:Y:S01]  /*2530*/  @P1 IMAD.MOV.U32 R18, RZ, RZ, R0.reuse ;  /* 0x000000ffff121224 */ /* 0x100fe200078e0000 */
        /* <DEDUP_REMOVED lines=22> */
[--C-:B------:R-:W-:Y:S01]  /*26a0*/  @P4 IMAD.MOV.U32 R0, RZ, RZ, R18.reuse ;  /* 0x000000ffff004224 */ /* 0x100fe200078e0012 */
[----:B------:R-:W-:Y:S01]  /*26b0*/  ISETP.EQ.AND P4, PT, R9, 0x4, PT ;  /* 0x000000040900780c */ /* 0x000fe20003f82270 */
[----:B------:R-:W-:Y:S01]  /*26c0*/  @P2 IMAD.MOV.U32 R2, RZ, RZ, R18 ;  /* 0x000000ffff022224 */ /* 0x000fe200078e0012 */
[----:B------:R-:W-:Y:S01]  /*26d0*/  @P1 MOV R2, R19 ;  /* 0x0000001300021202 */ /* 0x000fe20000000f00 */
[----:B------:R-:W-:Y:S02]  /*26e0*/  @P2 IMAD.MOV.U32 R0, RZ, RZ, R19 ;  /* 0x000000ffff002224 */ /* 0x000fe400078e0013 */
[----:B------:R-:W-:-:S02]  /*26f0*/  @P1 IMAD.MOV.U32 R0, RZ, RZ, R20 ;  /* 0x000000ffff001224 */ /* 0x000fc400078e0014 */
[----:B------:R-:W-:Y:S02]  /*2700*/  @P0 IMAD.MOV.U32 R2, RZ, RZ, R20 ;  /* 0x000000ffff020224 */ /* 0x000fe400078e0014 */
[--C-:B------:R-:W-:Y:S02]  /*2710*/  @P0 IMAD.MOV.U32 R0, RZ, RZ, R21.reuse ;  /* 0x000000ffff000224 */ /* 0x100fe400078e0015 */
[----:B------:R-:W-:Y:S02]  /*2720*/  @P3 IMAD.MOV.U32 R2, RZ, RZ, R21 ;  /* 0x000000ffff023224 */ /* 0x000fe400078e0015 */
[--C-:B------:R-:W-:Y:S01]  /*2730*/  @P3 IMAD.MOV.U32 R0, RZ, RZ, R22.reuse ;  /* 0x000000ffff003224 */ /* 0x100fe200078e0016 */
[----:B------:R-:W-:Y:S01]  /*2740*/  @P5 MOV R0, R11 ;  /* 0x0000000b00005202 */ /* 0x000fe20000000f00 */
[----:B------:R-:W-:Y:S02]  /*2750*/  @P5 IMAD.MOV.U32 R2, RZ, RZ, R22 ;  /* 0x000000ffff025224 */ /* 0x000fe400078e0016 */
[----:B------:R-:W-:Y:S01]  /*2760*/  @P4 IMAD.MOV.U32 R2, RZ, RZ, R11 ;  /* 0x000000ffff024224 */ /* 0x000fe200078e000b */
[----:B------:R-:W-:Y:S06]  /*2770*/  @!P6 BRA `(.L_x_35) ;  /* 0x000000000028e947 */ /* 0x000fec0003800000 */
[----:B------:R-:W-:Y:S02]  /*2780*/  @P1 IMAD.MOV.U32 R10, RZ, RZ, R18 ;  /* 0x000000ffff0a1224 */ /* 0x000fe400078e0012 */
[----:B------:R-:W-:Y:S01]  /*2790*/  @P0 IMAD.MOV.U32 R10, RZ, RZ, R19 ;  /* 0x000000ffff0a0224 */ /* 0x000fe200078e0013 */
[----:B------:R-:W-:Y:S01]  /*27a0*/  ISETP.EQ.AND P0, PT, R9, 0x8, PT ;  /* 0x000000080900780c */ /* 0x000fe20003f02270 */
[----:B------:R-:W-:Y:S01]  /*27b0*/  @P3 IMAD.MOV.U32 R10, RZ, RZ, R20 ;  /* 0x000000ffff0a3224 */ /* 0x000fe200078e0014 */
[----:B------:R-:W-:Y:S01]  /*27c0*/  LOP3.LUT R9, R8, 0x1f, RZ, 0xc0, !PT ;  /* 0x0000001f08097812 */ /* 0x000fe200078ec0ff */
[----:B------:R-:W-:Y:S01]  /*27d0*/  @P5 IMAD.MOV.U32 R10, RZ, RZ, R21 ;  /* 0x000000ffff0a5224 */ /* 0x000fe200078e0015 */
[----:B------:R-:W-:Y:S02]  /*27e0*/  @P4 MOV R10, R22 ;  /* 0x00000016000a4202 */ /* 0x000fe40000000f00 */
[----:B------:R-:W-:-:S07]  /*27f0*/  SHF.L.W.U32.HI R0, R2, R9, R0 ;  /* 0x0000000902007219 */ /* 0x000fce0000010e00 */
[----:B------:R-:W-:-:S05]  /*2800*/  @P0 IMAD.MOV.U32 R10, RZ, RZ, R11 ;  /* 0x000000ffff0a0224 */ /* 0x000fca00078e000b */
[----:B------:R-:W-:-:S07]  /*2810*/  SHF.L.W.U32.HI R2, R10, R9, R2 ;  /* 0x000000090a027219 */ /* 0x000fce0000010e02 */
.L_x_35:
[----:B------:R-:W-:Y:S05]  /*2820*/  BSYNC.RECONVERGENT B3 ;  /* 0x0000000000037941 */ /* 0x000fea0003800200 */
.L_x_34:
        /* <DEDUP_REMOVED lines=18> */
.L_x_32:
[----:B------:R-:W-:Y:S05]  /*2950*/  BSYNC.RECONVERGENT B2 ;  /* 0x0000000000027941 */ /* 0x000fea0003800200 */
.L_x_31:
[----:B------:R-:W-:Y:S01]  /*2960*/  LOP3.LUT R0, R9, 0x1, RZ, 0xc0, !PT ;  /* 0x0000000109007812 */ /* 0x000fe200078ec0ff */
[----:B------:R-:W-:Y:S01]  /*2970*/  FMUL R7, R8, R8 ;  /* 0x0000000808077220 */ /* 0x000fe20000400000 */
[----:B------:R-:W-:Y:S01]  /*2980*/  MOV R10, 0x3effffff ;  /* 0x3effffff000a7802 */ /* 0x000fe20000000f00 */
[----:B------:R-:W-:Y:S01]  /*2990*/  FADD R3, -R3, -RZ ;  /* 0x800000ff03037221 */ /* 0x000fe20000000100 */
[----:B------:R-:W-:Y:S01]  /*29a0*/  ISETP.NE.U32.AND P0, PT, R0, 0x1, PT ;  /* 0x000000010000780c */ /* 0x000fe20003f05070 */
[----:B------:R-:W-:Y:S01]  /*29b0*/  FFMA R12, R7, R12, -0.0013887860113754868507 ;  /* 0xbab607ed070c7423 */ /* 0x000fe2000000000c */
[----:B------:R-:W-:Y:S01]  /*29c0*/  IMAD.MOV.U32 R0, RZ, RZ, 0x3d2aaabb ;  /* 0x3d2aaabbff007424 */ /* 0x000fe200078e00ff */
[----:B------:R-:W-:Y:S02]  /*29d0*/  LOP3.LUT P1, RZ, R9, 0x2, RZ, 0xc0, !PT ;  /* 0x0000000209ff7812 */ /* 0x000fe4000782c0ff */
[----:B------:R-:W-:Y:S02]  /*29e0*/  FSEL R11, -R10, -0.16666662693023681641, !P0 ;  /* 0xbe2aaaa80a0b7808 */ /* 0x000fe40004000100 */
[----:B------:R-:W-:-:S02]  /*29f0*/  FSEL R12, R12, -0.00019574658654164522886, !P0 ;  /* 0xb94d41530c0c7808 */ /* 0x000fc40004000000 */
[----:B------:R-:W-:Y:S02]  /*2a00*/  FSEL R2, R0, 0.0083327032625675201416, !P0 ;  /* 0x3c0885e400027808 */ /* 0x000fe40004000000 */
[----:B------:R-:W-:-:S03]  /*2a10*/  FSEL R0, R8, 1, P0 ;  /* 0x3f80000008007808 */ /* 0x000fc60000000000 */
[C---:B------:R-:W-:Y:S02]  /*2a20*/  FFMA R2, R7.reuse, R12, R2 ;  /* 0x0000000c07027223 */ /* 0x040fe40000000002 */
[C---:B------:R-:W-:Y:S02]  /*2a30*/  FFMA R9, R7.reuse, R0, RZ ;  /* 0x0000000007097223 */ /* 0x040fe400000000ff */
[----:B------:R-:W-:-:S04]  /*2a40*/  FFMA R2, R7, R2, R11 ;  /* 0x0000000207027223 */ /* 0x000fc8000000000b */
[----:B------:R-:W-:-:S04]  /*2a50*/  FFMA R0, R9, R2, R0 ;  /* 0x0000000209007223 */ /* 0x000fc80000000000 */
[----:B------:R-:W-:-:S04]  /*2a60*/  @P1 FADD R0, RZ, -R0 ;  /* 0x80000000ff001221 */ /* 0x000fc80000000000 */
[----:B------:R-:W-:Y:S01]  /*2a70*/  FADD R10, -R0, -RZ ;  /* 0x800000ff000a7221 */ /* 0x000fe20000000100 */
[----:B------:R-:W-:Y:S06]  /*2a80*/  BRA `(.L_x_25) ;  /* 0x0000002400107947 */ /* 0x000fec0003800000 */
.L_x_13:
        /* <DEDUP_REMOVED lines=16> */
.L_x_38:
        /* <DEDUP_REMOVED lines=37> */
[----:B------:R-:W-:Y:S02]  /*2de0*/  @P3 MOV R0, R10 ;  /* 0x0000000a00003202 */ /* 0x000fe40000000f00 */
[----:B------:R-:W-:Y:S01]  /*2df0*/  @P4 IMAD.MOV.U32 R3, RZ, RZ, R10 ;  /* 0x000000ffff034224 */ /* 0x000fe200078e000a */
[C---:B------:R-:W-:Y:S01]  /*2e00*/  ISETP.EQ.AND P3, PT, R16.reuse, -0x4, PT ;  /* 0xfffffffc1000780c */ /* 0x040fe20003f62270 */
[--C-:B------:R-:W-:Y:S01]  /*2e10*/  @P4 IMAD.MOV.U32 R0, RZ, RZ, R18.reuse ;  /* 0x000000ffff004224 */ /* 0x100fe200078e0012 */
[----:B------:R-:W-:Y:S01]  /*2e20*/  ISETP.EQ.AND P4, PT, R16, RZ, PT ;  /* 0x000000ff1000720c */ /* 0x000fe20003f82270 */
[----:B------:R-:W-:Y:S02]  /*2e30*/  @P0 IMAD.MOV.U32 R3, RZ, RZ, R18 ;  /* 0x000000ffff030224 */ /* 0x000fe400078e0012 */
[--C-:B------:R-:W-:Y:S01]  /*2e40*/  @P0 IMAD.MOV.U32 R0, RZ, RZ, R19.reuse ;  /* 0x000000ffff000224 */ /* 0x100fe200078e0013 */
[----:B------:R-:W-:Y:S01]  /*2e50*/  @P1 MOV R0, R20 ;  /* 0x0000001400001202 */ /* 0x000fe20000000f00 */
        /* <DEDUP_REMOVED lines=20> */
.L_x_40:
[----:B------:R-:W-:Y:S05]  /*2fa0*/  BSYNC.RECONVERGENT B3 ;  /* 0x0000000000037941 */ /* 0x000fea0003800200 */
.L_x_39:
        /* <DEDUP_REMOVED lines=18> */
.L_x_37:
[----:B------:R-:W-:Y:S05]  /*30d0*/  BSYNC.RECONVERGENT B2 ;  /* 0x0000000000027941 */ /* 0x000fea0003800200 */
.L_x_36:
[----:B------:R-:W-:Y:S01]  /*30e0*/  FMUL R15, R13, R13 ;  /* 0x0000000d0d0f7220 */ /* 0x000fe20000400000 */
[C---:B------:R-:W-:Y:S02]  /*30f0*/  LOP3.LUT R3, R0.reuse, 0x1, RZ, 0xc0, !PT ;  /* 0x0000000100037812 */ /* 0x040fe400078ec0ff */
[----:B------:R-:W-:Y:S01]  /*3100*/  LOP3.LUT P1, RZ, R0, 0x2, RZ, 0xc0, !PT ;  /* 0x0000000200ff7812 */ /* 0x000fe2000782c0ff */
[----:B------:R-:W-:Y:S01]  /*3110*/  FFMA R14, R15, R12, -0.0013887860113754868507 ;  /* 0xbab607ed0f0e7423 */ /* 0x000fe2000000000c */
[----:B------:R-:W-:Y:S01]  /*3120*/  ISETP.NE.U32.AND P0, PT, R3, 0x1, PT ;  /* 0x000000010300780c */ /* 0x000fe20003f05070 */
[----:B------:R-:W-:Y:S01]  /*3130*/  IMAD.MOV.U32 R3, RZ, RZ, 0x3effffff ;  /* 0x3effffffff037424 */ /* 0x000fe200078e00ff */
[----:B------:R-:W-:Y:S02]  /*3140*/  MOV R12, 0x3d2aaabb ;  /* 0x3d2aaabb000c7802 */ /* 0x000fe40000000f00 */
        /* <DEDUP_REMOVED lines=8> */
[----:B------:R-:W-:-:S05]  /*31d0*/  @P1 FADD R0, RZ, -R0 ;  /* 0x80000000ff001221 */ /* 0x000fca0000000000 */
        /* <DEDUP_REMOVED lines=18> */
.L_x_44:
        /* <DEDUP_REMOVED lines=18> */
[--C-:B------:R-:W-:Y:S02]  /*3420*/  @P3 IMAD.MOV.U32 R20, RZ, RZ, R0.reuse ;  /* 0x000000ffff143224 */ /* 0x100fe400078e0000 */
[--C-:B------:R-:W-:Y:S02]  /*3430*/  @P4 IMAD.MOV.U32 R21, RZ, RZ, R0.reuse ;  /* 0x000000ffff154224 */ /* 0x100fe400078e0000 */
[----:B------:R-:W-:Y:S02]  /*3440*/  @P5 IMAD.MOV.U32 R22, RZ, RZ, R0 ;  /* 0x000000ffff165224 */ /* 0x000fe400078e0000 */
[----:B------:R-:W-:-:S04]  /*3450*/  VIADD R24, R24, 0x4 ;  /* 0x0000000418187836 */ /* 0x000fc80000000000 */
[----:B------:R-:W-:Y:S01]  /*3460*/  @P2 MOV R19, R0 ;  /* 0x0000000000132202 */ /* 0x000fe20000000f00 */
[----:B------:R-:W-:Y:S06]  /*3470*/  BRA.U UP0, `(.L_x_44) ;  /* 0xfffffffd00a07547 */ /* 0x000fec000b83ffff */
[----:B------:R-:W-:Y:S01]  /*3480*/  SHF.R.U32.HI R15, RZ, 0x17, R7 ;  /* 0x00000017ff0f7819 */ /* 0x000fe20000011607 */
[----:B------:R-:W-:Y:S03]  /*3490*/  BSSY.RECONVERGENT B3, `(.L_x_45) ;  /* 0x0000028000037945 */ /* 0x000fe60003800200 */
[C---:B------:R-:W-:Y:S02]  /*34a0*/  LOP3.LUT R0, R15.reuse, 0xe0, RZ, 0xc0, !PT ;  /* 0x000000e00f007812 */ /* 0x040fe400078ec0ff */
[----:B------:R-:W-:-:S03]  /*34b0*/  LOP3.LUT P6, RZ, R15, 0x1f, RZ, 0xc0, !PT ;  /* 0x0000001f0fff7812 */ /* 0x000fc600078cc0ff */
[----:B------:R-:W-:-:S05]  /*34c0*/  VIADD R0, R0, 0xffffff80 ;  /* 0xffffff8000007836 */ /* 0x000fca0000000000 */
[----:B------:R-:W-:-:S04]  /*34d0*/  SHF.R.U32.HI R0, RZ, 0x5, R0 ;  /* 0x00000005ff007819 */ /* 0x000fc80000011600 */
[----:B------:R-:W-:-:S04]  /*34e0*/  LEA R16, -R0, RZ, 0x2 ;  /* 0x000000ff00107211 */ /* 0x000fc800078e11ff */
        /* <DEDUP_REMOVED lines=9> */
[--C-:B------:R-:W-:Y:S01]  /*3580*/  @P4 IMAD.MOV.U32 R0, RZ, RZ, R18.reuse ;  /* 0x000000ffff004224 */ /* 0x100fe200078e0012 */
[----:B------:R-:W-:Y:S01]  /*3590*/  ISETP.EQ.AND P4, PT, R16, RZ, PT ;  /* 0x000000ff1000720c */ /* 0x000fe20003f82270 */
[----:B------:R-:W-:Y:S01]  /*35a0*/  @P0 IMAD.MOV.U32 R13, RZ, RZ, R18 ;  /* 0x000000ffff0d0224 */ /* 0x000fe200078e0012 */
[----:B------:R-:W-:Y:S01]  /*35b0*/  @P1 MOV R13, R19 ;  /* 0x00000013000d1202 */ /* 0x000fe20000000f00 */
[----:B------:R-:W-:Y:S02]  /*35c0*/  @P0 IMAD.MOV.U32 R0, RZ, RZ, R19 ;  /* 0x000000ffff000224 */ /* 0x000fe400078e0013 */
[----:B------:R-:W-:-:S02]  /*35d0*/  @P1 IMAD.MOV.U32 R0, RZ, RZ, R20 ;  /* 0x000000ffff001224 */ /* 0x000fc400078e0014 */
[----:B------:R-:W-:Y:S02]  /*35e0*/  @P2 IMAD.MOV.U32 R13, RZ, RZ, R20 ;  /* 0x000000ffff0d2224 */ /* 0x000fe400078e0014 */
[--C-:B------:R-:W-:Y:S02]  /*35f0*/  @P2 IMAD.MOV.U32 R0, RZ, RZ, R21.reuse ;  /* 0x000000ffff002224 */ /* 0x100fe400078e0015 */
[----:B------:R-:W-:Y:S02]  /*3600*/  @P3 IMAD.MOV.U32 R13, RZ, RZ, R21 ;  /* 0x000000ffff0d3224 */ /* 0x000fe400078e0015 */
[----:B------:R-:W-:Y:S01]  /*3610*/  @P3 IMAD.MOV.U32 R0, RZ, RZ, R22 ;  /* 0x000000ffff003224 */ /* 0x000fe200078e0016 */
[----:B------:R-:W-:Y:S01]  /*3620*/  @P4 MOV R13, R22 ;  /* 0x00000016000d4202 */ /* 0x000fe20000000f00 */
        /* <DEDUP_REMOVED lines=14> */
.L_x_46:
[----:B------:R-:W-:Y:S05]  /*3710*/  BSYNC.RECONVERGENT B3 ;  /* 0x0000000000037941 */ /* 0x000fea0003800200 */
.L_x_45:
[C-C-:B------:R-:W-:Y:S01]  /*3720*/  SHF.L.W.U32.HI R23, R13.reuse, 0x2, R0.reuse ;  /* 0x000000020d177819 */ /* 0x140fe20000010e00 */
[----:B------:R-:W-:Y:S01]  /*3730*/  IMAD.SHL.U32 R13, R13, 0x4, RZ ;  /* 0x000000040d0d7824 */ /* 0x000fe200078e00ff */
[----:B------:R-:W-:Y:S01]  /*3740*/  UMOV UR4, 0x54442d19 ;  /* 0x54442d1900047882 */ /* 0x000fe20000000000 */
[----:B------:R-:W-:Y:S01]  /*3750*/  UMOV UR5, 0x3bf921fb ;  /* 0x3bf921fb00057882 */ /* 0x000fe20000000000 */
[----:B------:R-:W-:Y:S02]  /*3760*/  SHF.R.S32.HI R16, RZ, 0x1f, R23 ;  /* 0x0000001fff107819 */ /* 0x000fe40000011417 */
[----:B------:R-:W-:Y:S02]  /*3770*/  SHF.R.U32.HI R0, RZ, 0x1e, R0 ;  /* 0x0000001eff007819 */ /* 0x000fe40000011600 */
[C---:B------:R-:W-:Y:S02]  /*3780*/  LOP3.LUT R14, R16.reuse, R13, RZ, 0x3c, !PT ;  /* 0x0000000d100e7212 */ /* 0x040fe400078e3cff */
[----:B------:R-:W-:-:S02]  /*3790*/  LOP3.LUT R15, R16, R23, RZ, 0x3c, !PT ;  /* 0x00000017100f7212 */ /* 0x000fc400078e3cff */
[----:B------:R-:W-:Y:S02]  /*37a0*/  ISETP.GE.AND P1, PT, R7, RZ, PT ;  /* 0x000000ff0700720c */ /* 0x000fe40003f26270 */
[C---:B------:R-:W-:Y:S02]  /*37b0*/  LOP3.LUT R13, R23.reuse, R7, RZ, 0x3c, !PT ;  /* 0x00000007170d7212 */ /* 0x040fe400078e3cff */
[----:B------:R-:W0:Y:S01]  /*37c0*/  I2F.F64.S64 R14, R14 ;  /* 0x0000000e000e7312 */ /* 0x000e220000301c00 */
[----:B------:R-:W-:Y:S02]  /*37d0*/  LEA.HI R0, R23, R0, RZ, 0x1 ;  /* 0x0000000017007211 */ /* 0x000fe400078f08ff */
[----:B------:R-:W-:-:S03]  /*37e0*/  ISETP.GE.AND P0, PT, R13, RZ, PT ;  /* 0x000000ff0d00720c */ /* 0x000fc60003f06270 */
[----:B------:R-:W-:-:S05]  /*37f0*/  IMAD.MOV R13, RZ, RZ, -R0 ;  /* 0x000000ffff0d7224 */ /* 0x000fca00078e0a00 */
[----:B------:R-:W-:Y:S01]  /*3800*/  @!P1 MOV R0, R13 ;  /* 0x0000000d00009202 */ /* 0x000fe20000000f00 */
[----:B0-----:R-:W-:-:S10]  /*3810*/  DMUL R16, R14, UR4 ;  /* 0x000000040e107c28 */ /* 0x001fd40008000000 */
[----:B------:R-:W0:Y:S02]  /*3820*/  F2F.F32.F64 R16, R16 ;  /* 0x0000001000107310 */ /* 0x000e240000301000 */
[----:B0-----:R-:W-:-:S07]  /*3830*/  FSEL R14, -R16, R16, !P0 ;  /* 0x00000010100e7208 */ /* 0x001fce0004000100 */
.L_x_43:
[----:B------:R-:W-:Y:S05]  /*3840*/  BSYNC.RECONVERGENT B2 ;  /* 0x0000000000027941 */ /* 0x000fea0003800200 */
.L_x_42:
[----:B------:R-:W-:Y:S01]  /*3850*/  LOP3.LUT R16, R0, 0x1, RZ, 0xc0, !PT ;  /* 0x0000000100107812 */ /* 0x000fe200078ec0ff */
[----:B------:R-:W-:Y:S02]  /*3860*/  IMAD.MOV.U32 R13, RZ, RZ, 0x37cbac00 ;  /* 0x37cbac00ff0d7424 */ /* 0x000fe400078e00ff */
[----:B------:R-:W-:Y:S01]  /*3870*/  FMUL R15, R14, R14 ;  /* 0x0000000e0e0f7220 */ /* 0x000fe20000400000 */
[----:B------:R-:W-:Y:S01]  /*3880*/  FSETP.GE.AND P2, PT, |R7|, 105615, PT ;  /* 0x47ce47800700780b */ /* 0x000fe20003f46200 */
[----:B------:R-:W-:Y:S01]  /*3890*/  BSSY.RECONVERGENT B2, `(.L_x_47) ;  /* 0x000006c000027945 */ /* 0x000fe20003800200 */
[----:B------:R-:W-:Y:S01]  /*38a0*/  ISETP.NE.U32.AND P0, PT, R16, 0x1, PT ;  /* 0x000000011000780c */ /* 0x000fe20003f05070 */
[----:B------:R-:W-:Y:S01]  /*38b0*/  FFMA R16, R15, R13, -0.0013887860113754868507 ;  /* 0xbab607ed0f107423 */ /* 0x000fe2000000000d */
[----:B------:R-:W-:Y:S02]  /*38c0*/  LOP3.LUT P1, RZ, R0, 0x2, RZ, 0xc0, !PT ;  /* 0x0000000200ff7812 */ /* 0x000fe4000782c0ff */
[----:B------:R-:W-:-:S02]  /*38d0*/  FSEL R12, R12, 0.0083327032625675201416, !P0 ;  /* 0x3c0885e40c0c7808 */ /* 0x000fc40004000000 */
[----:B------:R-:W-:Y:S02]  /*38e0*/  FSEL R16, R16, -0.00019574658654164522886, !P0 ;  /* 0xb94d415310107808 */ /* 0x000fe40004000000 */
[----:B------:R-:W-:Y:S02]  /*38f0*/  FSEL R0, R14, 1, P0 ;  /* 0x3f8000000e007808 */ /* 0x000fe40000000000 */
[----:B------:R-:W-:Y:S01]  /*3900*/  FSEL R17, -R3, -0.16666662693023681641, !P0 ;  /* 0xbe2aaaa803117808 */ /* 0x000fe20004000100 */
        /* <DEDUP_REMOVED lines=17> */
.L_x_49:
        /* <DEDUP_REMOVED lines=37> */
[----:B------:R-:W-:Y:S01]  /*3c70*/  @P3 IMAD.MOV.U32 R0, RZ, RZ, R10 ;  /* 0x000000ffff003224 */ /* 0x000fe200078e000a */
[C---:B------:R-:W-:Y:S01]  /*3c80*/  ISETP.EQ.AND P3, PT, R12.reuse, -0x4, PT ;  /* 0xfffffffc0c00780c */ /* 0x040fe20003f62270 */
[--C-:B------:R-:W-:Y:S01]  /*3c90*/  @P4 IMAD.MOV.U32 R0, RZ, RZ, R18.reuse ;  /* 0x000000ffff004224 */ /* 0x100fe200078e0012 */
[----:B------:R-:W-:Y:S01]  /*3ca0*/  @P4 MOV R8, R10 ;  /* 0x0000000a00084202 */ /* 0x000fe20000000f00 */
[----:B------:R-:W-:Y:S01]  /*3cb0*/  @P2 IMAD.MOV.U32 R8, RZ, RZ, R18 ;  /* 0x000000ffff082224 */ /* 0x000fe200078e0012 */
[----:B------:R-:W-:Y:S01]  /*3cc0*/  ISETP.EQ.AND P4, PT, R12, 0x4, PT ;  /* 0x000000040c00780c */ /* 0x000fe20003f82270 */
[--C-:B------:R-:W-:Y:S02]  /*3cd0*/  @P2 IMAD.MOV.U32 R0, RZ, RZ, R19.reuse ;  /* 0x000000ffff002224 */ /* 0x100fe400078e0013 */
[----:B------:R-:W-:Y:S01]  /*3ce0*/  @P1 IMAD.MOV.U32 R8, RZ, RZ, R19 ;  /* 0x000000ffff081224 */ /* 0x000fe200078e0013 */
[----:B------:R-:W-:Y:S01]  /*3cf0*/  @P0 MOV R8, R20 ;  /* 0x0000001400080202 */ /* 0x000fe20000000f00 */
[----:B------:R-:W-:-:S02]  /*3d00*/  @P1 IMAD.MOV.U32 R0, RZ, RZ, R20 ;  /* 0x000000ffff001224 */ /* 0x000fc400078e0014 */
[--C-:B------:R-:W-:Y:S02]  /*3d10*/  @P0 IMAD.MOV.U32 R0, RZ, RZ, R21.reuse ;  /* 0x000000ffff000224 */ /* 0x100fe400078e0015 */
[----:B------:R-:W-:Y:S02]  /*3d20*/  @P3 IMAD.MOV.U32 R8, RZ, RZ, R21 ;  /* 0x000000ffff083224 */ /* 0x000fe400078e0015 */
[--C-:B------:R-:W-:Y:S02]  /*3d30*/  @P3 IMAD.MOV.U32 R0, RZ, RZ, R22.reuse ;  /* 0x000000ffff003224 */ /* 0x100fe400078e0016 */
[----:B------:R-:W-:Y:S01]  /*3d40*/  @P5 IMAD.MOV.U32 R8, RZ, RZ, R22 ;  /* 0x000000ffff085224 */ /* 0x000fe200078e0016 */
[----:B------:R-:W-:Y:S01]  /*3d50*/  @P4 MOV R8, R17 ;  /* 0x0000001100084202 */ /* 0x000fe20000000f00 */
[----:B------:R-:W-:Y:S01]  /*3d60*/  @P5 IMAD.MOV.U32 R0, RZ, RZ, R17 ;  /* 0x000000ffff005224 */ /* 0x000fe200078e0011 */
[----:B------:R-:W-:Y:S06]  /*3d70*/  @!P6 BRA `(.L_x_51) ;  /* 0x000000000028e947 */ /* 0x000fec0003800000 */
[----:B------:R-:W-:Y:S01]  /*3d80*/  @P1 IMAD.MOV.U32 R10, RZ, RZ, R18 ;  /* 0x000000ffff0a1224 */ /* 0x000fe200078e0012 */
[----:B------:R-:W-:Y:S01]  /*3d90*/  LOP3.LUT R9, R9, 0x1f, RZ, 0xc0, !PT ;  /* 0x0000001f09097812 */ /* 0x000fe200078ec0ff */
[----:B------:R-:W-:Y:S01]  /*3da0*/  @P0 IMAD.MOV.U32 R10, RZ, RZ, R19 ;  /* 0x000000ffff0a0224 */ /* 0x000fe200078e0013 */
[----:B------:R-:W-:Y:S01]  /*3db0*/  ISETP.EQ.AND P0, PT, R12, 0x8, PT ;  /* 0x000000080c00780c */ /* 0x000fe20003f02270 */
[----:B------:R-:W-:Y:S01]  /*3dc0*/  @P3 IMAD.MOV.U32 R10, RZ, RZ, R20 ;  /* 0x000000ffff0a3224 */ /* 0x000fe200078e0014 */
[----:B------:R-:W-:Y:S01]  /*3dd0*/  SHF.L.W.U32.HI R0, R8, R9, R0 ;  /* 0x0000000908007219 */ /* 0x000fe20000010e00 */
[----:B------:R-:W-:Y:S02]  /*3de0*/  @P5 IMAD.MOV.U32 R10, RZ, RZ, R21 ;  /* 0x000000ffff0a5224 */ /* 0x000fe400078e0015 */
[----:B------:R-:W-:-:S08]  /*3df0*/  @P4 IMAD.MOV.U32 R10, RZ, RZ, R22 ;  /* 0x000000ffff0a4224 */ /* 0x000fd000078e0016 */
[----:B------:R-:W-:-:S04]  /*3e00*/  @P0 MOV R10, R17 ;  /* 0x00000011000a0202 */ /* 0x000fc80000000f00 */
[----:B------:R-:W-:-:S07]  /*3e10*/  SHF.L.W.U32.HI R8, R10, R9, R8 ;  /* 0x000000090a087219 */ /* 0x000fce0000010e08 */
.L_x_51:
[----:B------:R-:W-:Y:S05]  /*3e20*/  BSYNC.RECONVERGENT B3 ;  /* 0x0000000000037941 */ /* 0x000fea0003800200 */
.L_x_50:
        /* <DEDUP_REMOVED lines=18> */
.L_x_48:
[----:B------:R-:W-:Y:S05]  /*3f50*/  BSYNC.RECONVERGENT B2 ;  /* 0x0000000000027941 */ /* 0x000fea0003800200 */
.L_x_47:
[----:B------:R-:W-:Y:S01]  /*3f60*/  FMUL R15, R8, R8 ;  /* 0x00000008080f7220 */ /* 0x000fe20000400000 */
[C---:B------:R-:W-:Y:S01]  /*3f70*/  LOP3.LUT R0, R9.reuse, 0x1, RZ, 0xc0, !PT ;  /* 0x0000000109007812 */ /* 0x040fe200078ec0ff */
[----:B------:R-:W-:Y:S02]  /*3f80*/  VIADD R9, R9, 0x1 ;  /* 0x0000000109097836 */ /* 0x000fe40000000000 */
[----:B------:R-:W-:Y:S01]  /*3f90*/  FFMA R7, R15, R13, -0.0013887860113754868507 ;  /* 0xbab607ed0f077423 */ /* 0x000fe2000000000d */
[----:B------:R-:W-:Y:S02]  /*3fa0*/  ISETP.NE.U32.AND P1, PT, R0, 0x1, PT ;  /* 0x000000010000780c */ /* 0x000fe40003f25070 */
        /* <DEDUP_REMOVED lines=9> */
[----:B------:R-:W-:-:S04]  /*4040*/  @P0 FADD R0, RZ, -R0 ;  /* 0x80000000ff000221 */ /* 0x000fc80000000000 */
[----:B------:R-:W-:Y:S01]  /*4050*/  FADD R10, -R0, -RZ ;  /* 0x800000ff000a7221 */ /* 0x000fe20000000100 */
[----:B------:R-:W-:Y:S06]  /*4060*/  BRA `(.L_x_25) ;  /* 0x0000000c00987947 */ /* 0x000fec0003800000 */
.L_x_41:
[----:B------:R-:W-:Y:S01]  /*4070*/  FSETP.GE.AND P0, PT, |R7|, 105615, PT ;  /* 0x47ce47800700780b */ /* 0x000fe20003f06200 */
[----:B------:R-:W-:Y:S01]  /*4080*/  BSSY.RECONVERGENT B2, `(.L_x_52) ;  /* 0x0000063000027945 */ /* 0x000fe20003800200 */
[----:B------:R-:W-:Y:S01]  /*4090*/  IMAD.MOV.U32 R0, RZ, RZ, R9 ;  /* 0x000000ffff007224 */ /* 0x000fe200078e0009 */
[----:B------:R-:W-:-:S10]  /*40a0*/  MOV R14, R8 ;  /* 0x00000008000e7202 */ /* 0x000fd40000000f00 */
        /* <DEDUP_REMOVED lines=12> */
.L_x_54:
[----:B0-----:R-:W-:Y:S01]  /*4170*/  IMAD.U32 R16, RZ, RZ, UR6 ;  /* 0x00000006ff107e24 */ /* 0x001fe2000f8e00ff */
[----:B------:R-:W-:-:S05]  /*4180*/  MOV R17, UR7 ;  /* 0x0000000700117c02 */ /* 0x000fca0008000f00 */
        /* <DEDUP_REMOVED lines=37> */
[----:B------:R-:W-:Y:S01]  /*43e0*/  @P4 IMAD.MOV.U32 R13, RZ, RZ, R10 ;  /* 0x000000ffff0d4224 */ /* 0x000fe200078e000a */
        /* <DEDUP_REMOVED lines=14> */
[----:B------:R-:W-:Y:S01]  /*44d0*/  @P0 MOV R14, R10 ;  /* 0x0000000a000e0202 */ /* 0x000fe20000000f00 */
[----:B------:R-:W-:Y:S01]  /*44e0*/  @P1 IMAD.MOV.U32 R14, RZ, RZ, R18 ;  /* 0x000000ffff0e1224 */ /* 0x000fe200078e0012 */
[----:B------:R-:W-:Y:S01]  /*44f0*/  ISETP.EQ.AND P0, PT, R16, 0x8, PT ;  /* 0x000000081000780c */ /* 0x000fe20003f02270 */
[----:B------:R-:W-:Y:S01]  /*4500*/  @P2 IMAD.MOV.U32 R14, RZ, RZ, R19 ;  /* 0x000000ffff0e2224 */ /* 0x000fe200078e0013 */
[----:B------:R-:W-:Y:S01]  /*4510*/  LOP3.LUT R15, R15, 0x1f, RZ, 0xc0, !PT ;  /* 0x0000001f0f0f7812 */ /* 0x000fe200078ec0ff */
[----:B------:R-:W-:Y:S02]  /*4520*/  @P3 IMAD.MOV.U32 R14, RZ, RZ, R20 ;  /* 0x000000ffff0e3224 */ /* 0x000fe400078e0014 */
[----:B------:R-:W-:Y:S01]  /*4530*/  @P4 IMAD.MOV.U32 R14, RZ, RZ, R21 ;  /* 0x000000ffff0e4224 */ /* 0x000fe200078e0015 */
[----:B------:R-:W-:Y:S01]  /*4540*/  SHF.L.W.U32.HI R0, R13, R15, R0 ;  /* 0x0000000f0d007219 */ /* 0x000fe20000010e00 */
[----:B------:R-:W-:-:S06]  /*4550*/  @P5 IMAD.MOV.U32 R14, RZ, RZ, R22 ;  /* 0x000000ffff0e5224 */ /* 0x000fcc00078e0016 */
[----:B------:R-:W-:-:S04]  /*4560*/  @P0 MOV R14, R23 ;  /* 0x00000017000e0202 */ /* 0x000fc80000000f00 */
[----:B------:R-:W-:-:S07]  /*4570*/  SHF.L.W.U32.HI R13, R14, R15, R13 ;  /* 0x0000000f0e0d7219 */ /* 0x000fce0000010e0d */
.L_x_56:
[----:B------:R-:W-:Y:S05]  /*4580*/  BSYNC.RECONVERGENT B3 ;  /* 0x0000000000037941 */ /* 0x000fea0003800200 */
.L_x_55:
        /* <DEDUP_REMOVED lines=18> */
.L_x_53:
[----:B------:R-:W-:Y:S05]  /*46b0*/  BSYNC.RECONVERGENT B2 ;  /* 0x0000000000027941 */ /* 0x000fea0003800200 */
.L_x_52:
        /* <DEDUP_REMOVED lines=22> */
[----:B------:R-:W-:Y:S01]  /*4820*/  SHF.L.U32 R0, R7, 0x8, RZ ;  /* 0x0000000807007819 */ /* 0x000fe200000006ff */
[----:B------:R-:W-:Y:S01]  /*4830*/  IMAD.MOV.U32 R17, RZ, RZ, RZ ;  /* 0x000000ffff117224 */ /* 0x000fe200078e00ff */
[----:B------:R-:W0:Y:S01]  /*4840*/  LDCU.64 UR6, c[0x4][URZ] ;  /* 0x01000000ff0677ac */ /* 0x000e220008000a00 */
[----:B------:R-:W-:Y:S01]  /*4850*/  IMAD.MOV.U32 R12, RZ, RZ, RZ ;  /* 0x000000ffff0c7224 */ /* 0x000fe200078e00ff */
[----:B------:R-:W-:Y:S01]  /*4860*/  LOP3.LUT R23, R0, 0x80000000, RZ, 0xfc, !PT ;  /* 0x8000000000177812 */ /* 0x000fe200078efcff */
[----:B------:R-:W-:Y:S01]  /*4870*/  UMOV UR5, URZ ;  /* 0x000000ff00057c82 */ /* 0x000fe20008000000 */
[----:B------:R-:W-:-:S05]  /*4880*/  UMOV UR4, URZ ;  /* 0x000000ff00047c82 */ /* 0x000fca0008000000 */
.L_x_59:
        /* <DEDUP_REMOVED lines=55> */
[----:B------:R-:W-:Y:S01]  /*4c00*/  LOP3.LUT R9, R9, 0x1f, RZ, 0xc0, !PT ;  /* 0x0000001f09097812 */ /* 0x000fe200078ec0ff */
[----:B------:R-:W-:Y:S01]  /*4c10*/  @P0 IMAD.MOV.U32 R10, RZ, RZ, R19 ;  /* 0x000000ffff0a0224 */ /* 0x000fe200078e0013 */
[----:B------:R-:W-:Y:S02]  /*4c20*/  ISETP.EQ.AND P0, PT, R12, 0x8, PT ;  /* 0x000000080c00780c */ /* 0x000fe40003f02270 */
[----:B------:R-:W-:Y:S01]  /*4c30*/  @P3 MOV R10, R20 ;  /* 0x00000014000a3202 */ /* 0x000fe20000000f00 */
[----:B------:R-:W-:Y:S01]  /*4c40*/  @P5 IMAD.MOV.U32 R10, RZ, RZ, R21 ;  /* 0x000000ffff0a5224 */ /* 0x000fe200078e0015 */
[----:B------:R-:W-:Y:S01]  /*4c50*/  SHF.L.W.U32.HI R0, R8, R9, R0 ;  /* 0x0000000908007219 */ /* 0x000fe20000010e00 */
[----:B------:R-:W-:-:S08]  /*4c60*/  @P4 IMAD.MOV.U32 R10, RZ, RZ, R22 ;  /* 0x000000ffff0a4224 */ /* 0x000fd000078e0016 */
[----:B------:R-:W-:-:S05]  /*4c70*/  @P0 IMAD.MOV.U32 R10, RZ, RZ, R17 ;  /* 0x000000ffff0a0224 */ /* 0x000fca00078e0011 */
[----:B------:R-:W-:-:S07]  /*4c80*/  SHF.L.W.U32.HI R8, R10, R9, R8 ;  /* 0x000000090a087219 */ /* 0x000fce0000010e08 */
.L_x_61:
[----:B------:R-:W-:Y:S05]  /*4c90*/  BSYNC.RECONVERGENT B3 ;  /* 0x0000000000037941 */ /* 0x000fea0003800200 */
.L_x_60:
[C---:B------:R-:W-:Y:S01]  /*4ca0*/  SHF.L.W.U32.HI R10, R8.reuse, 0x2, R0 ;  /* 0x00000002080a7819 */ /* 0x040fe20000010e00 */
        /* <DEDUP_REMOVED lines=8> */
[----:B------:R-:W0:Y:S01]  /*4d30*/  I2F.F64.S64 R8, R16 ;  /* 0x0000001000087312 */ /* 0x000e220000301c00 */
[----:B------:R-:W-:-:S04]  /*4d40*/  LOP3.LUT R7, R10, R7, RZ, 0x3c, !PT ;  /* 0x000000070a077212 */ /* 0x000fc800078e3cff */
[----:B------:R-:W-:Y:S01]  /*4d50*/  ISETP.GE.AND P0, PT, R7, RZ, PT ;  /* 0x000000ff0700720c */ /* 0x000fe20003f06270 */
[----:B0-----:R-:W-:Y:S01]  /*4d60*/  DMUL R14, R8, UR4 ;  /* 0x00000004080e7c28 */ /* 0x001fe20008000000 */
[----:B------:R-:W-:-:S05]  /*4d70*/  LEA.HI R9, R10, R0, RZ, 0x1 ;  /* 0x000000000a097211 */ /* 0x000fca00078f08ff */
[----:B------:R-:W-:-:S04]  /*4d80*/  IMAD.MOV R0, RZ, RZ, -R9 ;  /* 0x000000ffff007224 */ /* 0x000fc800078e0a09 */
[----:B------:R-:W0:Y:S01]  /*4d90*/  F2F.F32.F64 R14, R14 ;  /* 0x0000000e000e7310 */ /* 0x000e220000301000 */
[----:B------:R-:W-:Y:S02]  /*4da0*/  @!P1 MOV R9, R0 ;  /* 0x0000000000099202 */ /* 0x000fe40000000f00 */
[----:B0-----:R-:W-:-:S07]  /*4db0*/  FSEL R8, -R14, R14, !P0 ;  /* 0x0000000e0e087208 */ /* 0x001fce0004000100 */
.L_x_58:
[----:B------:R-:W-:Y:S05]  /*4dc0*/  BSYNC.RECONVERGENT B2 ;  /* 0x0000000000027941 */ /* 0x000fea0003800200 */
.L_x_57:
[----:B------:R-:W-:Y:S01]  /*4dd0*/  FMUL R7, R8, R8 ;  /* 0x0000000808077220 */ /* 0x000fe20000400000 */
[C---:B------:R-:W-:Y:S01]  /*4de0*/  LOP3.LUT R0, R9.reuse, 0x1, RZ, 0xc0, !PT ;  /* 0x0000000109007812 */ /* 0x040fe200078ec0ff */
[----:B------:R-:W-:Y:S02]  /*4df0*/  VIADD R9, R9, 0x1 ;  /* 0x0000000109097836 */ /* 0x000fe40000000000 */
[----:B------:R-:W-:Y:S01]  /*4e00*/  FADD R3, -R3, -RZ ;  /* 0x800000ff03037221 */ /* 0x000fe20000000100 */
[----:B------:R-:W-:Y:S01]  /*4e10*/  FFMA R13, R7, R13, -0.0013887860113754868507 ;  /* 0xbab607ed070d7423 */ /* 0x000fe2000000000d */
[----:B------:R-:W-:Y:S02]  /*4e20*/  ISETP.NE.U32.AND P0, PT, R0, 0x1, PT ;  /* 0x000000010000780c */ /* 0x000fe40003f05070 */
[----:B------:R-:W-:Y:S02]  /*4e30*/  LOP3.LUT P1, RZ, R9, 0x2, RZ, 0xc0, !PT ;  /* 0x0000000209ff7812 */ /* 0x000fe4000782c0ff */
[----:B------:R-:W-:-:S02]  /*4e40*/  FSEL R12, R11, 0.041666727513074874878, !P0 ;  /* 0x3d2aaabb0b0c7808 */ /* 0x000fc40004000000 */
[----:B------:R-:W-:Y:S02]  /*4e50*/  FSEL R10, R13, -0.00019574658654164522886, P0 ;  /* 0xb94d41530d0a7808 */ /* 0x000fe40000000000 */
[----:B------:R-:W-:Y:S02]  /*4e60*/  FSEL R0, R8, 1, !P0 ;  /* 0x3f80000008007808 */ /* 0x000fe40004000000 */
[----:B------:R-:W-:Y:S01]  /*4e70*/  FSEL R11, -R2, -0.4999999701976776123, !P0 ;  /* 0xbeffffff020b7808 */ /* 0x000fe20004000100 */
[C---:B------:R-:W-:Y:S02]  /*4e80*/  FFMA R10, R7.reuse, R10, R12 ;  /* 0x0000000a070a7223 */ /* 0x040fe4000000000c */
[C---:B------:R-:W-:Y:S02]  /*4e90*/  FFMA R9, R7.reuse, R0, RZ ;  /* 0x0000000007097223 */ /* 0x040fe400000000ff */
[----:B------:R-:W-:-:S04]  /*4ea0*/  FFMA R10, R7, R10, R11 ;  /* 0x0000000a070a7223 */ /* 0x000fc8000000000b */
[----:B------:R-:W-:-:S04]  /*4eb0*/  FFMA R10, R9, R10, R0 ;  /* 0x0000000a090a7223 */ /* 0x000fc80000000000 */
[----:B------:R-:W-:-:S07]  /*4ec0*/  @P1 FADD R10, RZ, -R10 ;  /* 0x8000000aff0a1221 */ /* 0x000fce0000000000 */
.L_x_25:
[----:B------:R-:W-:Y:S05]  /*4ed0*/  BSYNC.RECONVERGENT B1 ;  /* 0x0000000000017941 */ /* 0x000fea0003800200 */
.L_x_12:
[----:B------:R-:W0:Y:S01]  /*4ee0*/  S2UR UR5, SR_CgaCtaId ;  /* 0x00000000000579c3 */ /* 0x000e220000008800 */
[----:B------:R-:W-:Y:S01]  /*4ef0*/  UMOV UR4, 0x400 ;  /* 0x0000040000047882 */ /* 0x000fe20000000000 */
[----:B------:R-:W1:Y:S01]  /*4f00*/  S2R R12, SR_CTAID.X ;  /* 0x00000000000c7919 */ /* 0x000e620000002500 */
[----:B------:R-:W2:Y:S01]  /*4f10*/  MUFU.RCP R0, R3 ;  /* 0x0000000300007308 */ /* 0x000ea20000001000 */
[----:B------:R-:W-:Y:S07]  /*4f20*/  BSSY.RECONVERGENT B1, `(.L_x_62) ;  /* 0x0000015000017945 */ /* 0x000fee0003800200 */
[----:B------:R-:W3:Y:S01]  /*4f30*/  FCHK P0, R10, R3 ;  /* 0x000000030a007302 */ /* 0x000ee20000000000 */
[----:B--2---:R-:W-:Y:S01]  /*4f40*/  FFMA R7, R0, -R3, 1 ;  /* 0x3f80000000077423 */ /* 0x004fe20000000803 */
[----:B0-----:R-:W-:-:S03]  /*4f50*/  ULEA UR4, UR5, UR4, 0x18 ;  /* 0x0000000405047291 */ /* 0x001fc6000f8ec0ff */
[----:B------:R-:W-:Y:S01]  /*4f60*/  FFMA R0, R0, R7, R0 ;  /* 0x0000000700007223 */ /* 0x000fe20000000000 */
[----:B------:R-:W0:Y:S03]  /*4f70*/  LDCU UR5, c[0x0][0x3d4] ;  /* 0x00007a80ff0577ac */ /* 0x000e260008000800 */
[----:B------:R-:W-:Y:S01]  /*4f80*/  FFMA R9, R0, R10, RZ ;  /* 0x0000000a00097223 */ /* 0x000fe200000000ff */
[----:B------:R-:W-:-:S03]  /*4f90*/  LEA R2, R6, UR4, 0x2 ;  /* 0x0000000406027c11 */ /* 0x000fc6000f8e10ff */
[----:B------:R-:W-:Y:S01]  /*4fa0*/  FFMA R11, R9, -R3, R10 ;  /* 0x80000003090b7223 */ /* 0x000fe2000000000a */
[----:B-1----:R-:W-:Y:S01]  /*4fb0*/  IMAD R5, R12, 0x10, R5 ;  /* 0x000000100c057824 */ /* 0x002fe200078e0205 */
[----:B------:R1:W2:Y:S01]  /*4fc0*/  LDS R8, [R2] ;  /* 0x0000000002087984 */ /* 0x0002a20000000800 */
[----:B------:R-:W2:Y:S03]  /*4fd0*/  LDCU UR4, c[0x0][0x3a0] ;  /* 0x00007400ff0477ac */ /* 0x000ea60008000800 */
[----:B------:R-:W-:Y:S01]  /*4fe0*/  I2FP.F32.U32 R7, R5 ;  /* 0x0000000500077245 */ /* 0x000fe20000201000 */
[----:B-1----:R-:W-:-:S04]  /*4ff0*/  FFMA R2, R0, R11, R9 ;  /* 0x0000000b00027223 */ /* 0x002fc80000000009 */
[----:B0-----:R-:W-:Y:S01]  /*5000*/  FADD R7, R7, -UR5 ;  /* 0x8000000507077e21 */ /* 0x001fe20008000000 */
[----:B--2---:R-:W-:Y:S01]  /*5010*/  FADD R8, R8, UR4 ;  /* 0x0000000408087e21 */ /* 0x004fe20008000000 */
[----:B---3--:R-:W-:Y:S06]  /*5020*/  @!P0 BRA `(.L_x_63) ;  /* 0x0000000000108947 */ /* 0x008fec0003800000 */
[----:B------:R-:W-:Y:S01]  /*5030*/  IMAD.MOV.U32 R0, RZ, RZ, R10 ;  /* 0x000000ffff007224 */ /* 0x000fe200078e000a */
[----:B------:R-:W-:-:S07]  /*5040*/  MOV R10, 0x5060 ;  /* 0x00005060000a7802 */ /* 0x000fce0000000f00 */
[----:B------:R-:W-:Y:S05]  /*5050*/  CALL.REL.NOINC `($__internal_2_$__cuda_sm3x_div_rn_noftz_f32_slowpath) ;  /* 0x00000020004c7944 */ /* 0x000fea0003c00000 */
[----:B------:R-:W-:-:S07]  /*5060*/  IMAD.MOV.U32 R2, RZ, RZ, R13 ;  /* 0x000000ffff027224 */ /* 0x000fce00078e000d */
.L_x_63:
[----:B------:R-:W-:Y:S05]  /*5070*/  BSYNC.RECONVERGENT B1 ;  /* 0x0000000000017941 */ /* 0x000fea0003800200 */
.L_x_62:
[----:B------:R-:W0:Y:S01]  /*5080*/  MUFU.RCP R0, R3 ;  /* 0x0000000300007308 */ /* 0x000e220000001000 */
[----:B------:R-:W-:Y:S01]  /*5090*/  FADD R8, -R8, R7 ;  /* 0x0000000708087221 */ /* 0x000fe20000000100 */
[----:B------:R-:W-:Y:S01]  /*50a0*/  BSSY.RECONVERGENT B1, `(.L_x_64) ;  /* 0x000000d000017945 */ /* 0x000fe20003800200 */
[----:B------:R-:W-:-:S05]  /*50b0*/  FADD R31, -R2, 1 ;  /* 0x3f800000021f7421 */ /* 0x000fca0000000100 */
[----:B------:R-:W1:Y:S01]  /*50c0*/  FCHK P0, R8, R3 ;  /* 0x0000000308007302 */ /* 0x000e620000000000 */
[----:B0-----:R-:W-:-:S04]  /*50d0*/  FFMA R9, R0, -R3, 1 ;  /* 0x3f80000000097423 */ /* 0x001fc80000000803 */
[----:B------:R-:W-:-:S04]  /*50e0*/  FFMA R0, R0, R9, R0 ;  /* 0x0000000900007223 */ /* 0x000fc80000000000 */
[----:B------:R-:W-:-:S04]  /*50f0*/  FFMA R7, R0, R8, RZ ;  /* 0x0000000800077223 */ /* 0x000fc800000000ff */
[----:B------:R-:W-:-:S04]  /*5100*/  FFMA R10, R7, -R3, R8 ;  /* 0x80000003070a7223 */ /* 0x000fc80000000008 */
[----:B------:R-:W-:Y:S01]  /*5110*/  FFMA R10, R0, R10, R7 ;  /* 0x0000000a000a7223 */ /* 0x000fe20000000007 */
[----:B-1----:R-:W-:Y:S06]  /*5120*/  @!P0 BRA `(.L_x_65) ;  /* 0x0000000000108947 */ /* 0x002fec0003800000 */
[----:B------:R-:W-:Y:S01]  /*5130*/  IMAD.MOV.U32 R0, RZ, RZ, R8 ;  /* 0x000000ffff007224 */ /* 0x000fe200078e0008 */
[----:B------:R-:W-:-:S07]  /*5140*/  MOV R10, 0x5160 ;  /* 0x00005160000a7802 */ /* 0x000fce0000000f00 */
[----:B------:R-:W-:Y:S05]  /*5150*/  CALL.REL.NOINC `($__internal_2_$__cuda_sm3x_div_rn_noftz_f32_slowpath) ;  /* 0x00000020000c7944 */ /* 0x000fea0003c00000 */
[----:B------:R-:W-:-:S07]  /*5160*/  MOV R10, R13 ;  /* 0x0000000d000a7202 */ /* 0x000fce0000000f00 */
.L_x_65:
[----:B------:R-:W-:Y:S05]  /*5170*/  BSYNC.RECONVERGENT B1 ;  /* 0x0000000000017941 */ /* 0x000fea0003800200 */
.L_x_64:
[----:B------:R-:W0:Y:S01]  /*5180*/  S2UR UR6, SR_CgaCtaId ;  /* 0x00000000000679c3 */ /* 0x000e220000008800 */
[----:B------:R-:W-:Y:S01]  /*5190*/  UMOV UR4, 0x400 ;  /* 0x0000040000047882 */ /* 0x000fe20000000000 */
[----:B------:R-:W-:Y:S01]  /*51a0*/  IMAD.MOV.U32 R14, RZ, RZ, RZ ;  /* 0x000000ffff0e7224 */ /* 0x000fe200078e00ff */
[----:B------:R-:W-:Y:S02]  /*51b0*/  UIADD3 UR5, UPT, UPT, UR4, 0x140, URZ ;  /* 0x0000014004057890 */ /* 0x000fe4000fffe0ff */
[----:B------:R-:W-:Y:S02]  /*51c0*/  UIADD3 UR7, UPT, UPT, UR4, 0xc0, URZ ;  /* 0x000000c004077890 */ /* 0x000fe4000fffe0ff */
[----:B------:R-:W-:Y:S02]  /*51d0*/  UIADD3 UR4, UPT, UPT, UR4, 0x40, URZ ;  /* 0x0000004004047890 */ /* 0x000fe4000fffe0ff */
[----:B0-----:R-:W-:Y:S02]  /*51e0*/  ULEA UR5, UR6, UR5, 0x18 ;  /* 0x0000000506057291 */ /* 0x001fe4000f8ec0ff */
[----:B------:R-:W-:-:S02]  /*51f0*/  ULEA UR7, UR6, UR7, 0x18 ;  /* 0x0000000706077291 */ /* 0x000fc4000f8ec0ff */
[----:B------:R-:W-:Y:S02]  /*5200*/  ULEA UR4, UR6, UR4, 0x18 ;  /* 0x0000000406047291 */ /* 0x000fe4000f8ec0ff */
[C---:B------:R-:W-:Y:S02]  /*5210*/  LEA R7, R6.reuse, UR5, 0x2 ;  /* 0x0000000506077c11 */ /* 0x040fe4000f8e10ff */
[C---:B------:R-:W-:Y:S02]  /*5220*/  LEA R8, R6.reuse, UR7, 0x2 ;  /* 0x0000000706087c11 */ /* 0x040fe4000f8e10ff */
[----:B------:R-:W-:Y:S01]  /*5230*/  LEA R6, R6, UR4, 0x2 ;  /* 0x0000000406067c11 */ /* 0x000fe2000f8e10ff */
[----:B------:R0:W1:Y:S01]  /*5240*/  LDS R20, [R7+0x40] ;  /* 0x0000400007147984 */ /* 0x0000620000000800 */
[----:B------:R-:W2:Y:S03]  /*5250*/  LDCU UR5, c[0x0][0x3a0] ;  /* 0x00007400ff0577ac */ /* 0x000ea60008000800 */
[----:B------:R0:W3:Y:S01]  /*5260*/  LDS R22, [R7] ;  /* 0x0000000007167984 */ /* 0x0000e20000000800 */
[----:B------:R-:W4:Y:S03]  /*5270*/  LDCU UR4, c[0x0][0x3d8] ;  /* 0x00007b00ff0477ac */ /* 0x000f260008000800 */
[----:B------:R0:W0:Y:S04]  /*5280*/  LDS R0, [R8+0x40] ;  /* 0x0000400008007984 */ /* 0x0000280000000800 */
[----:B------:R0:W0:Y:S04]  /*5290*/  LDS R15, [R8] ;  /* 0x00000000080f7984 */ /* 0x0000280000000800 */
[----:B------:R0:W0:Y:S01]  /*52a0*/  LDS R16, [R6+0x40] ;  /* 0x0000400006107984 */ /* 0x0000220000000800 */
[----:B--2---:R-:W-:-:S03]  /*52b0*/  FFMA R31, R31, UR5, R10 ;  /* 0x000000051f1f7c23 */ /* 0x004fc6000800000a */
[----:B------:R2:W0:Y:S01]  /*52c0*/  LDS R18, [R6] ;  /* 0x0000000006127984 */ /* 0x0004220000000800 */
[----:B----4-:R-:W-:-:S09]  /*52d0*/  UISETP.NE.AND UP0, UPT, UR4, URZ, UPT ;  /* 0x000000ff0400728c */ /* 0x010fd2000bf05270 */
[----:B--2---:R-:W-:Y:S05]  /*52e0*/  BRA.U !UP0, `(.L_x_66) ;  /* 0x00000009081c7547 */ /* 0x004fea000b800000 */
[----:B------:R-:W2:Y:S02]  /*52f0*/  LDCU UR5, c[0x0][0x390] ;  /* 0x00007200ff0577ac */ /* 0x000ea40008000800 */
[----:B--2---:R-:W-:-:S09]  /*5300*/  UISETP.GE.AND UP0, UPT, UR5, 0x1, UPT ;  /* 0x000000010500788c */ /* 0x004fd2000bf06270 */
[----:B------:R-:W-:Y:S05]  /*5310*/  BRA.U !UP0, `(.L_x_67) ;  /* 0x0000001108bc7547 */ /* 0x000fea000b800000 */
[----:B------:R-:W-:Y:S01]  /*5320*/  UISETP.GE.U32.AND UP1, UPT, UR5, 0x4, UPT ;  /* 0x000000040500788c */ /* 0x000fe2000bf26070 */
[----:B0-----:R-:W-:Y:S01]  /*5330*/  I2FP.F32.S32 R16, R16 ;  /* 0x0000001000107245 */ /* 0x001fe20000201400 */
[----:B------:R-:W-:Y:S01]  /*5340*/  ULOP3.LUT UR10, UR5, 0x3, URZ, 0xc0, !UPT ;  /* 0x00000003050a7892 */ /* 0x000fe2000f8ec0ff */
[----:B-1----:R-:W-:Y:S01]  /*5350*/  I2FP.F32.S32 R17, R20 ;  /* 0x0000001400117245 */ /* 0x002fe20000201400 */
[----:B------:R-:W-:Y:S01]  /*5360*/  IMAD.MOV.U32 R14, RZ, RZ, RZ ;  /* 0x000000ffff0e7224 */ /* 0x000fe200078e00ff */
[----:B------:R-:W-:Y:S01]  /*5370*/  I2FP.F32.S32 R18, R18 ;  /* 0x0000001200127245 */ /* 0x000fe20000201400 */
[----:B------:R-:W-:Y:S01]  /*5380*/  UISETP.NE.AND UP0, UPT, UR10, URZ, UPT ;  /* 0x000000ff0a00728c */ /* 0x000fe2000bf05270 */
[----:B---3--:R-:W-:Y:S01]  /*5390*/  I2FP.F32.S32 R19, R22 ;  /* 0x0000001600137245 */ /* 0x008fe20000201400 */
[----:B------:R-:W-:Y:S01]  /*53a0*/  UMOV UR4, URZ ;  /* 0x000000ff00047c82 */ /* 0x000fe20008000000 */
[----:B------:R-:W-:Y:S08]  /*53b0*/  BRA.U !UP1, `(.L_x_68) ;  /* 0x0000000509187547 */ /* 0x000ff0000b800000 */
[----:B------:R-:W-:Y:S01]  /*53c0*/  HFMA2 R21, -RZ, RZ, 0, 0 ;  /* 0x00000000ff157431 */ /* 0x000fe200000001ff */
[----:B------:R-:W-:Y:S01]  /*53d0*/  ULOP3.LUT UR4, UR5, 0x7ffffffc, URZ, 0xc0, !UPT ;  /* 0x7ffffffc05047892 */ /* 0x000fe2000f8ec0ff */
[C---:B------:R-:W-:Y:S02]  /*53e0*/  IMAD.SHL.U32 R20, R15.reuse, 0x2, RZ ;  /* 0x000000020f147824 */ /* 0x040fe400078e00ff */
[----:B------:R-:W-:Y:S01]  /*53f0*/  IMAD R24, R15, 0x3, RZ ;  /* 0x000000030f187824 */ /* 0x000fe200078e02ff */
[----:B------:R-:W-:Y:S01]  /*5400*/  UIADD3 UR11, UPT, UPT, -UR4, URZ, URZ ;  /* 0x000000ff040b7290 */ /* 0x000fe2000fffe1ff */
[C---:B------:R-:W-:Y:S02]  /*5410*/  IMAD.SHL.U32 R25, R0.reuse, 0x2, RZ ;  /* 0x0000000200197824 */ /* 0x040fe400078e00ff */
[----:B------:R-:W-:Y:S02]  /*5420*/  IMAD R23, R0, 0x3, RZ ;  /* 0x0000000300177824 */ /* 0x000fe400078e02ff */
[----:B------:R-:W-:-:S02]  /*5430*/  IMAD.MOV.U32 R14, RZ, RZ, RZ ;  /* 0x000000ffff0e7224 */ /* 0x000fc400078e00ff */
[----:B------:R-:W-:Y:S02]  /*5440*/  IMAD.MOV.U32 R27, RZ, RZ, R0 ;  /* 0x000000ffff1b7224 */ /* 0x000fe400078e0000 */
[----:B------:R-:W-:Y:S02]  /*5450*/  IMAD.MOV.U32 R22, RZ, RZ, RZ ;  /* 0x000000ffff167224 */ /* 0x000fe400078e00ff */
[----:B------:R-:W-:-:S07]  /*5460*/  IMAD.MOV.U32 R26, RZ, RZ, R15 ;  /* 0x000000ffff1a7224 */ /* 0x000fce00078e000f */
.L_x_69:
[-C--:B------:R-:W-:Y:S01]  /*5470*/  FFMA R6, R17, R31.reuse, R16 ;  /* 0x0000001f11067223 */ /* 0x080fe20000000010 */
[----:B------:R-:W-:Y:S01]  /*5480*/  FFMA R8, R19, R31, R18 ;  /* 0x0000001f13087223 */ /* 0x000fe20000000012 */
[----:B------:R-:W-:Y:S01]  /*5490*/  FADD R31, R31, R2 ;  /* 0x000000021f1f7221 */ /* 0x000fe20000000000 */
[----:B------:R-:W-:Y:S01]  /*54a0*/  I2FP.F32.S32 R7, R21 ;  /* 0x0000001500077245 */ /* 0x000fe20000201400 */
[----:B------:R-:W0:Y:S01]  /*54b0*/  LDCU UR6, c[0x0][0x380] ;  /* 0x00007000ff0677ac */ /* 0x000e220008000800 */
[----:B------:R-:W-:Y:S01]  /*54c0*/  I2FP.F32.S32 R9, R22 ;  /* 0x0000001600097245 */ /* 0x000fe20000201400 */
[----:B------:R-:W-:Y:S01]  /*54d0*/  FFMA R10, R17, R31, R16 ;  /* 0x0000001f110a7223 */ /* 0x000fe20000000010 */
[----:B------:R-:W-:Y:S01]  /*54e0*/  I2FP.F32.S32 R11, R27 ;  /* 0x0000001b000b7245 */ /* 0x000fe20000201400 */
[----:B------:R-:W-:Y:S01]  /*54f0*/  FADD R6, R6, R7 ;  /* 0x0000000706067221 */ /* 0x000fe20000000000 */
[----:B------:R-:W-:Y:S01]  /*5500*/  I2FP.F32.S32 R13, R26 ;  /* 0x0000001a000d7245 */ /* 0x000fe20000201400 */
[----:B------:R-:W-:Y:S01]  /*5510*/  FADD R7, R8, R9 ;  /* 0x0000000908077221 */ /* 0x000fe20000000000 */
[----:B------:R-:W-:Y:S01]  /*5520*/  FFMA R12, R19, R31, R18 ;  /* 0x0000001f130c7223 */ /* 0x000fe20000000012 */
[----:B------:R-:W-:Y:S01]  /*5530*/  FADD R8, R10, R11 ;  /* 0x0000000b0a087221 */ /* 0x000fe20000000000 */
[--C-:B------:R-:W-:Y:S01]  /*5540*/  FADD R11, R31, R2.reuse ;  /* 0x000000021f0b7221 */ /* 0x100fe20000000000 */
[----:B------:R-:W-:Y:S01]  /*5550*/  I2FP.F32.S32 R29, R23 ;  /* 0x00000017001d7245 */ /* 0x000fe20000201400 */
[----:B------:R-:W-:Y:S01]  /*5560*/  FADD R9, R12, R13 ;  /* 0x0000000d0c097221 */ /* 0x000fe20000000000 */
[----:B------:R-:W-:Y:S01]  /*5570*/  I2FP.F32.S32 R12, R20 ;  /* 0x00000014000c7245 */ /* 0x000fe20000201400 */
[----:B------:R-:W-:Y:S01]  /*5580*/  FADD R31, R11, R2 ;  /* 0x000000020b1f7221 */ /* 0x000fe20000000000 */
[-C--:B------:R-:W-:Y:S01]  /*5590*/  FFMA R10, R17, R11.reuse, R16 ;  /* 0x0000000b110a7223 */ /* 0x080fe20000000010 */
[----:B------:R-:W-:Y:S01]  /*55a0*/  FFMA R11, R19, R11, R18 ;  /* 0x0000000b130b7223 */ /* 0x000fe20000000012 */
[----:B------:R-:W-:Y:S01]  /*55b0*/  FADD R7, R7, 1.5 ;  /* 0x3fc0000007077421 */ /* 0x000fe20000000000 */
[----:B------:R-:W-:Y:S01]  /*55c0*/  FFMA R28, R17, R31, R16 ;  /* 0x0000001f111c7223 */ /* 0x000fe20000000010 */
[----:B------:R-:W-:Y:S01]  /*55d0*/  I2FP.F32.S32 R13, R25 ;  /* 0x00000019000d7245 */ /* 0x000fe20000201400 */
[----:B------:R-:W-:Y:S01]  /*55e0*/  FADD R11, R11, R12 ;  /* 0x0000000c0b0b7221 */ /* 0x000fe20000000000 */
[----:B------:R-:W-:Y:S01]  /*55f0*/  FADD R6, R6, 1.5 ;  /* 0x3fc0000006067421 */ /* 0x000fe20000000000 */
[----:B------:R-:W-:Y:S01]  /*5600*/  FADD R12, R28, R29 ;  /* 0x0000001d1c0c7221 */ /* 0x000fe20000000000 */
[----:B------:R-:W-:Y:S01]  /*5610*/  IMAD.MOV.U32 R28, RZ, RZ, -0x3e000000 ;  /* 0xc2000000ff1c7424 */ /* 0x000fe200078e00ff */
[----:B------:R-:W-:Y:S01]  /*5620*/  I2FP.F32.S32 R33, R24 ;  /* 0x0000001800217245 */ /* 0x000fe20000201400 */
[----:B------:R-:W-:Y:S01]  /*5630*/  FFMA R30, R19, R31, R18 ;  /* 0x0000001f131e7223 */ /* 0x000fe20000000012 */
[----:B------:R-:W-:Y:S01]  /*5640*/  UMOV UR7, URZ ;  /* 0x000000ff00077c82 */ /* 0x000fe20008000000 */
[----:B------:R-:W-:Y:S01]  /*5650*/  FADD R9, R9, 1.5 ;  /* 0x3fc0000009097421 */ /* 0x000fe20000000000 */
[----:B------:R-:W-:Y:S01]  /*5660*/  FADD R10, R10, R13 ;  /* 0x0000000d0a0a7221 */ /* 0x000fe20000000000 */
[----:B------:R-:W-:Y:S01]  /*5670*/  FADD R8, R8, 1.5 ;  /* 0x3fc0000008087421 */ /* 0x000fe20000000000 */
[----:B0-----:R-:W5:Y:S01]  /*5680*/  TEX.LL RZ, R7, R6, R28, UR6, 2D, 0x1 ;  /* 0x28ff061c06077f60 */ /* 0x001f6200089e01ff */
[----:B------:R-:W-:Y:S01]  /*5690*/  FADD R13, R30, R33 ;  /* 0x000000211e0d7221 */ /* 0x000fe20000000000 */
[----:B------:R-:W-:Y:S01]  /*56a0*/  FADD R11, R11, 1.5 ;  /* 0x3fc000000b0b7421 */ /* 0x000fe20000000000 */
[----:B------:R-:W-:Y:S01]  /*56b0*/  FADD R10, R10, 1.5 ;  /* 0x3fc000000a0a7421 */ /* 0x000fe20000000000 */
[----:B------:R-:W5:Y:S01]  /*56c0*/  TEX.LL RZ, R9, R8, R28, UR6, 2D, 0x1 ;  /* 0x28ff061c08097f60 */ /* 0x000f6200089e01ff */
[----:B------:R-:W-:Y:S01]  /*56d0*/  FADD R13, R13, 1.5 ;  /* 0x3fc000000d0d7421 */ /* 0x000fe20000000000 */
[----:B------:R-:W-:-:S02]  /*56e0*/  FADD R12, R12, 1.5 ;  /* 0x3fc000000c0c7421 */ /* 0x000fc40000000000 */
[----:B------:R-:W5:Y:S03]  /*56f0*/  TEX.LL RZ, R11, R10, R28, UR6, 2D, 0x1 ;  /* 0x28ff061c0a0b7f60 */ /* 0x000f6600089e01ff */
[----:B------:R-:W5:Y:S01]  /*5700*/  TEX.LL RZ, R13, R12, R28, UR6, 2D, 0x1 ;  /* 0x28ff061c0c0d7f60 */ /* 0x000f6200089e01ff */
[----:B------:R-:W-:Y:S01]  /*5710*/  UIADD3 UR11, UPT, UPT, UR11, 0x4, URZ ;  /* 0x000000040b0b7890 */ /* 0x000fe2000fffe0ff */
[C---:B------:R-:W-:Y:S01]  /*5720*/  IMAD R26, R15.reuse, 0x4, R26 ;  /* 0x000000040f1a7824 */ /* 0x040fe200078e021a */
[C---:B------:R-:W-:Y:S01]  /*5730*/  LEA R20, R15.reuse, R20, 0x2 ;  /* 0x000000140f147211 */ /* 0x040fe200078e10ff */
[C---:B------:R-:W-:Y:S01]  /*5740*/  IMAD R22, R15.reuse, 0x4, R22 ;  /* 0x000000040f167824 */ /* 0x040fe200078e0216 */
[----:B------:R-:W-:Y:S01]  /*5750*/  UISETP.NE.AND UP1, UPT, UR11, URZ, UPT ;  /* 0x000000ff0b00728c */ /* 0x000fe2000bf25270 */
[C---:B------:R-:W-:Y:S01]  /*5760*/  IMAD R27, R0.reuse, 0x4, R27 ;  /* 0x00000004001b7824 */ /* 0x040fe200078e021b */
[----:B------:R-:W-:Y:S01]  /*5770*/  LEA R24, R15, R24, 0x2 ;  /* 0x000000180f187211 */ /* 0x000fe200078e10ff */
[----:B------:R-:W-:-:S02]  /*5780*/  IMAD R25, R0, 0x4, R25 ;  /* 0x0000000400197824 */ /* 0x000fc400078e0219 */
[----:B------:R-:W-:Y:S01]  /*5790*/  FADD R31, R31, R2 ;  /* 0x000000021f1f7221 */ /* 0x000fe20000000000 */
[C---:B------:R-:W-:Y:S02]  /*57a0*/  IMAD R21, R0.reuse, 0x4, R21 ;  /* 0x0000000400157824 */ /* 0x040fe400078e0215 */
[----:B------:R-:W-:Y:S01]  /*57b0*/  IMAD R23, R0, 0x4, R23 ;  /* 0x0000000400177824 */ /* 0x000fe200078e0217 */
[----:B------:R-:W-:-:S04]  /*57c0*/  DEPBAR.LE SB5, 0x1 ;  /* 0x0000d0400000791a */ /* 0x000fc80000000000 */
[----:B------:R-:W-:-:S04]  /*57d0*/  FADD R14, R7, R14 ;  /* 0x0000000e070e7221 */ /* 0x000fc80000000000 */
[----:B------:R-:W-:-:S04]  /*57e0*/  FADD R14, R14, R9 ;  /* 0x000000090e0e7221 */ /* 0x000fc80000000000 */
[----:B------:R-:W-:-:S04]  /*57f0*/  FADD R14, R14, R11 ;  /* 0x0000000b0e0e7221 */ /* 0x000fc80000000000 */
[----:B-----5:R-:W-:Y:S01]  /*5800*/  FADD R14, R14, R13 ;  /* 0x0000000d0e0e7221 */ /* 0x020fe20000000000 */
[----:B------:R-:W-:Y:S06]  /*5810*/  BRA.U UP1, `(.L_x_69) ;  /* 0xfffffffd01147547 */ /* 0x000fec000b83ffff */
.L_x_68:
[----:B------:R-:W-:Y:S05]  /*5820*/  BRA.U !UP0, `(.L_x_67) ;  /* 0x0000000d08787547 */ /* 0x000fea000b800000 */
[----:B------:R-:W-:Y:S02]  /*5830*/  UISETP.NE.AND UP0, UPT, UR10, 0x1, UPT ;  /* 0x000000010a00788c */ /* 0x000fe4000bf05270 */
[----:B------:R-:W-:-:S04]  /*5840*/  ULOP3.LUT UR5, UR5, 0x1, URZ, 0xc0, !UPT ;  /* 0x0000000105057892 */ /* 0x000fc8000f8ec0ff */
[----:B------:R-:W-:-:S03]  /*5850*/  UISETP.NE.U32.AND UP1, UPT, UR5, 0x1, UPT ;  /* 0x000000010500788c */ /* 0x000fc6000bf25070 */
[----:B------:R-:W-:Y:S08]  /*5860*/  BRA.U !UP0, `(.L_x_70) ;  /* 0x0000000108787547 */ /* 0x000ff0000b800000 */
[C---:B------:R-:W-:Y:S01]  /*5870*/  IMAD R7, R0.reuse, UR4, RZ ;  /* 0x0000000400077c24 */ /* 0x040fe2000f8e02ff */
[----:B------:R-:W0:Y:S01]  /*5880*/  LDCU UR6, c[0x0][0x380] ;  /* 0x00007000ff0677ac */ /* 0x000e220008000800 */
[----:B------:R-:W-:Y:S02]  /*5890*/  IMAD R10, R15, UR4, RZ ;  /* 0x000000040f0a7c24 */ /* 0x000fe4000f8e02ff */
[C---:B------:R-:W-:Y:S01]  /*58a0*/  FFMA R6, R31.reuse, R17, R16 ;  /* 0x000000111f067223 */ /* 0x040fe20000000010 */
[----:B------:R-:W-:Y:S01]  /*58b0*/  IMAD.IADD R11, R0, 0x1, R7 ;  /* 0x00000001000b7824 */ /* 0x000fe200078e0207 */
[----:B------:R-:W-:Y:S01]  /*58c0*/  I2FP.F32.S32 R9, R7 ;  /* 0x0000000700097245 */ /* 0x000fe20000201400 */
[----:B------:R-:W-:Y:S01]  /*58d0*/  FFMA R8, R31, R19, R18 ;  /* 0x000000131f087223 */ /* 0x000fe20000000012 */
[----:B------:R-:W-:Y:S02]  /*58e0*/  IMAD.IADD R12, R15, 0x1, R10 ;  /* 0x000000010f0c7824 */ /* 0x000fe400078e020a */
[----:B------:R-:W-:Y:S01]  /*58f0*/  FADD R31, R31, R2 ;  /* 0x000000021f1f7221 */ /* 0x000fe20000000000 */
[----:B------:R-:W-:Y:S01]  /*5900*/  I2FP.F32.S32 R7, R10 ;  /* 0x0000000a00077245 */ /* 0x000fe20000201400 */
[----:B------:R-:W-:Y:S01]  /*5910*/  FADD R6, R6, R9 ;  /* 0x0000000906067221 */ /* 0x000fe20000000000 */
[----:B------:R-:W-:Y:S01]  /*5920*/  I2FP.F32.S32 R10, R11 ;  /* 0x0000000b000a7245 */ /* 0x000fe20000201400 */
[-C--:B------:R-:W-:Y:S01]  /*5930*/  FFMA R9, R17, R31.reuse, R16 ;  /* 0x0000001f11097223 */ /* 0x080fe20000000010 */
[----:B------:R-:W-:Y:S01]  /*5940*/  I2FP.F32.S32 R12, R12 ;  /* 0x0000000c000c7245 */ /* 0x000fe20000201400 */
[----:B------:R-:W-:Y:S01]  /*5950*/  FFMA R11, R19, R31, R18 ;  /* 0x0000001f130b7223 */ /* 0x000fe20000000012 */
[----:B------:R-:W-:Y:S01]  /*5960*/  FADD R7, R8, R7 ;  /* 0x0000000708077221 */ /* 0x000fe20000000000 */
[----:B------:R-:W-:Y:S01]  /*5970*/  FADD R9, R9, R10 ;  /* 0x0000000a09097221 */ /* 0x000fe20000000000 */
[----:B------:R-:W-:-:S02]  /*5980*/  IMAD.MOV.U32 R10, RZ, RZ, -0x3e000000 ;  /* 0xc2000000ff0a7424 */ /* 0x000fc400078e00ff */
[----:B------:R-:W-:Y:S01]  /*5990*/  FADD R11, R11, R12 ;  /* 0x0000000c0b0b7221 */ /* 0x000fe20000000000 */
[----:B------:R-:W-:Y:S01]  /*59a0*/  FADD R7, R7, 1.5 ;  /* 0x3fc0000007077421 */ /* 0x000fe20000000000 */
[----:B------:R-:W-:Y:S01]  /*59b0*/  FADD R6, R6, 1.5 ;  /* 0x3fc0000006067421 */ /* 0x000fe20000000000 */
[----:B------:R-:W-:Y:S01]  /*59c0*/  FADD R8, R9, 1.5 ;  /* 0x3fc0000009087421 */ /* 0x000fe20000000000 */
[----:B------:R-:W-:Y:S01]  /*59d0*/  UMOV UR7, URZ ;  /* 0x000000ff00077c82 */ /* 0x000fe20008000000 */
[----:B------:R-:W-:Y:S02]  /*59e0*/  FADD R9, R11, 1.5 ;  /* 0x3fc000000b097421 */ /* 0x000fe40000000000 */
[----:B0-----:R-:W5:Y:S04]  /*59f0*/  TEX.LL RZ, R7, R6, R10, UR6, 2D, 0x1 ;  /* 0x28ff060a06077f60 */ /* 0x001f6800089e01ff */
[----:B------:R-:W5:Y:S01]  /*5a00*/  TEX.LL RZ, R9, R8, R10, UR6, 2D, 0x1 ;  /* 0x28ff060a08097f60 */ /* 0x000f6200089e01ff */
[----:B------:R-:W-:Y:S01]  /*5a10*/  FADD R31, R31, R2 ;  /* 0x000000021f1f7221 */ /* 0x000fe20000000000 */
[----:B------:R-:W-:Y:S01]  /*5a20*/  UIADD3 UR4, UPT, UPT, UR4, 0x2, URZ ;  /* 0x0000000204047890 */ /* 0x000fe2000fffe0ff */
[----:B-----5:R-:W-:-:S04]  /*5a30*/  FADD R14, R14, R7 ;  /* 0x000000070e0e7221 */ /* 0x020fc80000000000 */
[----:B------:R-:W-:-:S07]  /*5a40*/  FADD R14, R14, R9 ;  /* 0x000000090e0e7221 */ /* 0x000fce0000000000 */
.L_x_70:
[----:B------:R-:W-:Y:S05]  /*5a50*/  BRA.U UP1, `(.L_x_67) ;  /* 0x0000000901ec7547 */ /* 0x000fea000b800000 */
[----:B------:R-:W-:Y:S02]  /*5a60*/  IMAD R0, R0, UR4, RZ ;  /* 0x0000000400007c24 */ /* 0x000fe4000f8e02ff */
[-C--:B------:R-:W-:Y:S01]  /*5a70*/  FFMA R16, R17, R31.reuse, R16 ;  /* 0x0000001f11107223 */ /* 0x080fe20000000010 */
[----:B------:R-:W-:Y:S01]  /*5a80*/  IMAD R15, R15, UR4, RZ ;  /* 0x000000040f0f7c24 */ /* 0x000fe2000f8e02ff */
[----:B------:R-:W0:Y:S01]  /*5a90*/  LDCU UR4, c[0x0][0x380] ;  /* 0x00007000ff0477ac */ /* 0x000e220008000800 */
[----:B------:R-:W-:Y:S01]  /*5aa0*/  FFMA R18, R19, R31, R18 ;  /* 0x0000001f13127223 */ /* 0x000fe20000000012 */
[----:B------:R-:W-:Y:S01]  /*5ab0*/  I2FP.F32.S32 R7, R0 ;  /* 0x0000000000077245 */ /* 0x000fe20000201400 */
[----:B------:R-:W-:Y:S01]  /*5ac0*/  IMAD.MOV.U32 R0, RZ, RZ, -0x3e000000 ;  /* 0xc2000000ff007424 */ /* 0x000fe200078e00ff */
[----:B------:R-:W-:Y:S01]  /*5ad0*/  I2FP.F32.S32 R15, R15 ;  /* 0x0000000f000f7245 */ /* 0x000fe20000201400 */
[----:B------:R-:W-:Y:S02]  /*5ae0*/  UMOV UR5, URZ ;  /* 0x000000ff00057c82 */ /* 0x000fe40008000000 */
[----:B------:R-:W-:-:S02]  /*5af0*/  FADD R7, R16, R7 ;  /* 0x0000000710077221 */ /* 0x000fc40000000000 */
[----:B------:R-:W-:Y:S02]  /*5b00*/  FADD R15, R18, R15 ;  /* 0x0000000f120f7221 */ /* 0x000fe40000000000 */
[----:B------:R-:W-:Y:S02]  /*5b10*/  FADD R6, R7, 1.5 ;  /* 0x3fc0000007067421 */ /* 0x000fe40000000000 */
[----:B------:R-:W-:-:S06]  /*5b20*/  FADD R7, R15, 1.5 ;  /* 0x3fc000000f077421 */ /* 0x000fcc0000000000 */
[----:B0-----:R-:W5:Y:S02]  /*5b30*/  TEX.LL RZ, R7, R6, R0, UR4, 2D, 0x1 ;  /* 0x28ff040006077f60 */ /* 0x001f6400089e01ff */
[----:B-----5:R-:W-:Y:S01]  /*5b40*/  FADD R14, R14, R7 ;  /* 0x000000070e0e7221 */ /* 0x020fe20000000000 */
[----:B------:R-:W-:Y:S06]  /*5b50*/  BRA `(.L_x_67) ;  /* 0x0000000800ac7947 */ /* 0x000fec0003800000 */
.L_x_66:
[----:B------:R-:W2:Y:S02]  /*5b60*/  LDCU UR5, c[0x0][0x390] ;  /* 0x00007200ff0577ac */ /* 0x000ea40008000800 */
[----:B--2---:R-:W-:-:S09]  /*5b70*/  UISETP.GE.AND UP0, UPT, UR5, 0x1, UPT ;  /* 0x000000010500788c */ /* 0x004fd2000bf06270 */
[----:B------:R-:W-:Y:S05]  /*5b80*/  BRA.U !UP0, `(.L_x_67) ;  /* 0x0000000908a07547 */ /* 0x000fea000b800000 */
[----:B------:R-:W-:Y:S01]  /*5b90*/  UISETP.GE.U32.AND UP1, UPT, UR5, 0x4, UPT ;  /* 0x000000040500788c */ /* 0x000fe2000bf26070 */
[----:B0-----:R-:W-:Y:S01]  /*5ba0*/  I2FP.F32.S32 R17, R16 ;  /* 0x0000001000117245 */ /* 0x001fe20000201400 */
[----:B------:R-:W-:Y:S01]  /*5bb0*/  UIADD3 UR6, UPT, UPT, UR5, 0x2, URZ ;  /* 0x0000000205067890 */ /* 0x000fe2000fffe0ff */
[----:B-1----:R-:W-:Y:S01]  /*5bc0*/  I2FP.F32.S32 R20, R20 ;  /* 0x0000001400147245 */ /* 0x002fe20000201400 */
[----:B------:R-:W-:Y:S01]  /*5bd0*/  ULOP3.LUT UR11, UR5, 0x3, URZ, 0xc0, !UPT ;  /* 0x00000003050b7892 */ /* 0x000fe2000f8ec0ff */
[----:B------:R-:W-:Y:S01]  /*5be0*/  I2FP.F32.S32 R19, R18 ;  /* 0x0000001200137245 */ /* 0x000fe20000201400 */
[----:B------:R-:W-:Y:S01]  /*5bf0*/  IMAD.MOV.U32 R14, RZ, RZ, RZ ;  /* 0x000000ffff0e7224 */ /* 0x000fe200078e00ff */
[----:B---3--:R-:W-:Y:S01]  /*5c00*/  I2FP.F32.S32 R22, R22 ;  /* 0x0000001600167245 */ /* 0x008fe20000201400 */
[----:B------:R-:W-:Y:S01]  /*5c10*/  UISETP.NE.AND UP0, UPT, UR11, URZ, UPT ;  /* 0x000000ff0b00728c */ /* 0x000fe2000bf05270 */
[----:B------:R-:W-:Y:S01]  /*5c20*/  I2FP.F32.U32 R21, UR6 ;  /* 0x0000000600157c45 */ /* 0x000fe20008201000 */
[----:B------:R-:W-:Y:S01]  /*5c30*/  UMOV UR4, URZ ;  /* 0x000000ff00047c82 */ /* 0x000fe20008000000 */
[----:B------:R-:W-:Y:S08]  /*5c40*/  BRA.U !UP1, `(.L_x_71) ;  /* 0x0000000509687547 */ /* 0x000ff0000b800000 */
[----:B------:R-:W-:Y:S01]  /*5c50*/  ULOP3.LUT UR4, UR5, 0x7ffffffc, URZ, 0xc0, !UPT ;  /* 0x7ffffffc05047892 */ /* 0x000fe2000f8ec0ff */
[C---:B------:R-:W-:Y:S01]  /*5c60*/  SHF.L.U32 R18, R15.reuse, 0x1, RZ ;  /* 0x000000010f127819 */ /* 0x040fe200000006ff */
[----:B------:R-:W-:Y:S01]  /*5c70*/  IMAD R26, R15, 0x3, RZ ;  /* 0x000000030f1a7824 */ /* 0x000fe200078e02ff */
[----:B------:R-:W-:Y:S01]  /*5c80*/  MOV R16, R15 ;  /* 0x0000000f00107202 */ /* 0x000fe20000000f00 */
[C---:B------:R-:W-:Y:S01]  /*5c90*/  IMAD.SHL.U32 R27, R0.reuse, 0x2, RZ ;  /* 0x00000002001b7824 */ /* 0x040fe200078e00ff */
[----:B------:R-:W-:Y:S01]  /*5ca0*/  UIADD3 UR10, UPT, UPT, -UR4, URZ, URZ ;  /* 0x000000ff040a7290 */ /* 0x000fe2000fffe1ff */
[----:B------:R-:W-:Y:S02]  /*5cb0*/  IMAD R25, R0, 0x3, RZ ;  /* 0x0000000300197824 */ /* 0x000fe400078e02ff */
[----:B------:R-:W-:Y:S02]  /*5cc0*/  IMAD.MOV.U32 R14, RZ, RZ, RZ ;  /* 0x000000ffff0e7224 */ /* 0x000fe400078e00ff */
[----:B------:R-:W-:-:S02]  /*5cd0*/  IMAD.MOV.U32 R23, RZ, RZ, RZ ;  /* 0x000000ffff177224 */ /* 0x000fc400078e00ff */
[----:B------:R-:W-:Y:S02]  /*5ce0*/  IMAD.MOV.U32 R29, RZ, RZ, R0 ;  /* 0x000000ffff1d7224 */ /* 0x000fe400078e0000 */
[----:B------:R-:W-:-:S07]  /*5cf0*/  IMAD.MOV.U32 R24, RZ, RZ, RZ ;  /* 0x000000ffff187224 */ /* 0x000fce00078e00ff */
.L_x_72:
[-C--:B------:R-:W-:Y:S01]  /*5d00*/  FFMA R7, R20, R31.reuse, R17 ;  /* 0x0000001f14077223 */ /* 0x080fe20000000011 */
[----:B------:R-:W-:Y:S01]  /*5d10*/  FFMA R28, R22, R31, R19 ;  /* 0x0000001f161c7223 */ /* 0x000fe20000000013 */
[--C-:B------:R-:W-:Y:S01]  /*5d20*/  FADD R31, R31, R2.reuse ;  /* 0x000000021f1f7221 */ /* 0x100fe20000000000 */
[----:B------:R-:W-:Y:S01]  /*5d30*/  I2FP.F32.S32 R6, R23 ;  /* 0x0000001700067245 */ /* 0x000fe20000201400 */
[----:B------:R-:W0:Y:S01]  /*5d40*/  LDCU UR6, c[0x0][0x380] ;  /* 0x00007000ff0677ac */ /* 0x000e220008000800 */
[----:B------:R-:W-:Y:S01]  /*5d50*/  I2FP.F32.S32 R8, R29 ;  /* 0x0000001d00087245 */ /* 0x000fe20000201400 */
[----:B------:R-:W-:Y:S01]  /*5d60*/  FADD R12, R31, R2 ;  /* 0x000000021f0c7221 */ /* 0x000fe20000000000 */
[----:B------:R-:W-:Y:S01]  /*5d70*/  I2FP.F32.S32 R10, R27 ;  /* 0x0000001b000a7245 */ /* 0x000fe20000201400 */
[----:B------:R-:W-:Y:S01]  /*5d80*/  FADD R6, R7, R6 ;  /* 0x0000000607067221 */ /* 0x000fe20000000000 */
[CCC-:B------:R-:W-:Y:S01]  /*5d90*/  FFMA R11, R20.reuse, R31.reuse, R17.reuse ;  /* 0x0000001f140b7223 */ /* 0x1c0fe20000000011 */
[----:B------:R-:W-:Y:S01]  /*5da0*/  I2FP.F32.S32 R7, R24 ;  /* 0x0000001800077245 */ /* 0x000fe20000201400 */
[----:B------:R-:W-:Y:S01]  /*5db0*/  FFMA R13, R20, R12, R17 ;  /* 0x0000000c140d7223 */ /* 0x000fe20000000011 */
[----:B------:R-:W-:Y:S01]  /*5dc0*/  I2FP.F32.S32 R9, R16 ;  /* 0x0000001000097245 */ /* 0x000fe20000201400 */
[----:B------:R-:W-:Y:S01]  /*5dd0*/  FFMA R30, R22, R31, R19 ;  /* 0x0000001f161e7223 */ /* 0x000fe20000000013 */
[----:B------:R-:W-:Y:S01]  /*5de0*/  FADD R31, R12, R2 ;  /* 0x000000020c1f7221 */ /* 0x000fe20000000000 */
[----:B------:R-:W-:Y:S01]  /*5df0*/  FADD R8, R11, R8 ;  /* 0x000000080b087221 */ /* 0x000fe20000000000 */
[----:B------:R-:W-:Y:S01]  /*5e00*/  FADD R10, R13, R10 ;  /* 0x0000000a0d0a7221 */ /* 0x000fe20000000000 */
[----:B------:R-:W-:Y:S01]  /*5e10*/  I2FP.F32.S32 R11, R18 ;  /* 0x00000012000b7245 */ /* 0x000fe20000201400 */
[----:B------:R-:W-:Y:S01]  /*5e20*/  FADD R7, R28, R7 ;  /* 0x000000071c077221 */ /* 0x000fe20000000000 */
[----:B------:R-:W-:Y:S01]  /*5e30*/  FADD R9, R30, R9 ;  /* 0x000000091e097221 */ /* 0x000fe20000000000 */
[----:B------:R-:W-:Y:S01]  /*5e40*/  I2FP.F32.S32 R13, R25 ;  /* 0x00000019000d7245 */ /* 0x000fe20000201400 */
[----:B------:R-:W-:Y:S01]  /*5e50*/  FFMA R12, R22, R12, R19 ;  /* 0x0000000c160c7223 */ /* 0x000fe20000000013 */
[----:B------:R-:W-:Y:S01]  /*5e60*/  I2FP.F32.S32 R28, R26 ;  /* 0x0000001a001c7245 */ /* 0x000fe20000201400 */
[-C--:B------:R-:W-:Y:S01]  /*5e70*/  FFMA R30, R20, R31.reuse, R17 ;  /* 0x0000001f141e7223 */ /* 0x080fe20000000011 */
[----:B------:R-:W-:Y:S01]  /*5e80*/  FFMA R33, R22, R31, R19 ;  /* 0x0000001f16217223 */ /* 0x000fe20000000013 */
[----:B------:R-:W-:Y:S01]  /*5e90*/  FADD R11, R12, R11 ;  /* 0x0000000b0c0b7221 */ /* 0x000fe20000000000 */
[----:B------:R-:W-:Y:S01]  /*5ea0*/  FADD R6, R6, 1.5 ;  /* 0x3fc0000006067421 */ /* 0x000fe20000000000 */
[----:B------:R-:W-:Y:S01]  /*5eb0*/  FADD R12, R30, R13 ;  /* 0x0000000d1e0c7221 */ /* 0x000fe20000000000 */
[----:B------:R-:W-:Y:S01]  /*5ec0*/  FADD R13, R33, R28 ;  /* 0x0000001c210d7221 */ /* 0x000fe20000000000 */
[----:B------:R-:W-:-:S02]  /*5ed0*/  IMAD.MOV.U32 R28, RZ, RZ, -0x3e000000 ;  /* 0xc2000000ff1c7424 */ /* 0x000fc400078e00ff */
[----:B------:R-:W-:Y:S01]  /*5ee0*/  FADD R7, R7, 1.5 ;  /* 0x3fc0000007077421 */ /* 0x000fe20000000000 */
[----:B------:R-:W-:Y:S01]  /*5ef0*/  UMOV UR7, URZ ;  /* 0x000000ff00077c82 */ /* 0x000fe20008000000 */
[----:B------:R-:W-:Y:S01]  /*5f00*/  FADD R8, R8, 1.5 ;  /* 0x3fc0000008087421 */ /* 0x000fe20000000000 */
[----:B------:R-:W-:Y:S01]  /*5f10*/  FADD R9, R9, 1.5 ;  /* 0x3fc0000009097421 */ /* 0x000fe20000000000 */
[----:B0-----:R0:W5:Y:S01]  /*5f20*/  TEX.LL RZ, R35, R6, R28, UR6, 2D, 0x1 ;  /* 0x28ff061c06237f60 */ /* 0x00116200089e01ff */
[----:B------:R-:W-:Y:S01]  /*5f30*/  FADD R10, R10, 1.5 ;  /* 0x3fc000000a0a7421 */ /* 0x000fe20000000000 */
[----:B------:R-:W-:Y:S01]  /*5f40*/  FADD R11, R11, 1.5 ;  /* 0x3fc000000b0b7421 */ /* 0x000fe20000000000 */
[----:B------:R1:W5:Y:S01]  /*5f50*/  TEX.LL RZ, R33, R8, R28, UR6, 2D, 0x1 ;  /* 0x28ff061c08217f60 */ /* 0x00036200089e01ff */
[----:B------:R-:W-:Y:S01]  /*5f60*/  FADD R12, R12, 1.5 ;  /* 0x3fc000000c0c7421 */ /* 0x000fe20000000000 */
[----:B------:R-:W-:Y:S01]  /*5f70*/  FADD R13, R13, 1.5 ;  /* 0x3fc000000d0d7421 */ /* 0x000fe20000000000 */
[----:B------:R-:W5:Y:S03]  /*5f80*/  TEX.LL RZ, R30, R10, R28, UR6, 2D, 0x1 ;  /* 0x28ff061c0a1e7f60 */ /* 0x000f6600089e01ff */
[----:B------:R-:W5:Y:S01]  /*5f90*/  TEX.LL RZ, R32, R12, R28, UR6, 2D, 0x1 ;  /* 0x28ff061c0c207f60 */ /* 0x000f6200089e01ff */
[----:B------:R-:W-:Y:S01]  /*5fa0*/  FSETP.GE.AND P0, PT, R7, RZ, PT ;  /* 0x000000ff0700720b */ /* 0x000fe20003f06000 */
[----:B------:R-:W-:Y:S01]  /*5fb0*/  UIADD3 UR10, UPT, UPT, UR10, 0x4, URZ ;  /* 0x000000040a0a7890 */ /* 0x000fe2000fffe0ff */
[----:B------:R-:W-:Y:S01]  /*5fc0*/  FSETP.GE.AND P1, PT, R9, RZ, PT ;  /* 0x000000ff0900720b */ /* 0x000fe20003f26000 */
[C---:B------:R-:W-:Y:S01]  /*5fd0*/  IMAD R16, R15.reuse, 0x4, R16 ;  /* 0x000000040f107824 */ /* 0x040fe200078e0210 */
[----:B------:R-:W-:Y:S01]  /*5fe0*/  FSETP.GE.AND P0, PT, R6, RZ, P0 ;  /* 0x000000ff0600720b */ /* 0x000fe20000706000 */
[----:B------:R-:W-:Y:S01]  /*5ff0*/  UISETP.NE.AND UP1, UPT, UR10, URZ, UPT ;  /* 0x000000ff0a00728c */ /* 0x000fe2000bf25270 */
[----:B------:R-:W-:Y:S01]  /*6000*/  FSETP.GE.AND P1, PT, R8, RZ, P1 ;  /* 0x000000ff0800720b */ /* 0x000fe20000f26000 */
[C---:B------:R-:W-:Y:S01]  /*6010*/  IMAD R18, R15.reuse, 0x4, R18 ;  /* 0x000000040f127824 */ /* 0x040fe200078e0212 */
[-C--:B------:R-:W-:Y:S01]  /*6020*/  FSETP.LT.AND P0, PT, R6, R21.reuse, P0 ;  /* 0x000000150600720b */ /* 0x080fe20000701000 */
[----:B------:R-:W-:Y:S01]  /*6030*/  IMAD R24, R15, 0x4, R24 ;  /* 0x000000040f187824 */ /* 0x000fe200078e0218 */
[----:B------:R-:W-:Y:S01]  /*6040*/  FSETP.GE.AND P3, PT, R11, RZ, PT ;  /* 0x000000ff0b00720b */ /* 0x000fe20003f66000 */
[----:B------:R-:W-:Y:S01]  /*6050*/  IMAD R29, R0, 0x4, R29 ;  /* 0x00000004001d7824 */ /* 0x000fe200078e021d */
[-C--:B------:R-:W-:Y:S01]  /*6060*/  FSETP.LT.AND P2, PT, R8, R21.reuse, P1 ;  /* 0x000000150800720b */ /* 0x080fe20000f41000 */
[----:B------:R-:W-:Y:S01]  /*6070*/  IMAD R23, R0, 0x4, R23 ;  /* 0x0000000400177824 */ /* 0x000fe200078e0217 */
[----:B------:R-:W-:Y:S01]  /*6080*/  FSETP.GE.AND P3, PT, R10, RZ, P3 ;  /* 0x000000ff0a00720b */ /* 0x000fe20001f66000 */
[----:B------:R-:W-:Y:S01]  /*6090*/  IMAD R25, R0, 0x4, R25 ;  /* 0x0000000400197824 */ /* 0x000fe200078e0219 */
[----:B------:R-:W-:Y:S01]  /*60a0*/  FSETP.GE.AND P4, PT, R13, RZ, PT ;  /* 0x000000ff0d00720b */ /* 0x000fe20003f86000 */
[----:B------:R-:W-:Y:S01]  /*60b0*/  IMAD R26, R15, 0x4, R26 ;  /* 0x000000040f1a7824 */ /* 0x000fe200078e021a */
[-C--:B------:R-:W-:Y:S01]  /*60c0*/  FSETP.LT.AND P1, PT, R7, R21.reuse, P0 ;  /* 0x000000150700720b */ /* 0x080fe20000721000 */
[----:B------:R-:W-:Y:S01]  /*60d0*/  FADD R31, R31, R2 ;  /* 0x000000021f1f7221 */ /* 0x000fe20000000000 */
[----:B------:R-:W-:-:S02]  /*60e0*/  FSETP.LT.AND P0, PT, R9, R21, P2 ;  /* 0x000000150900720b */ /* 0x000fc40001701000 */
[-C--:B------:R-:W-:Y:S02]  /*60f0*/  FSETP.LT.AND P3, PT, R10, R21.reuse, P3 ;  /* 0x000000150a00720b */ /* 0x080fe40001f61000 */
[C---:B------:R-:W-:Y:S02]  /*6100*/  FSETP.GE.AND P4, PT, R12.reuse, RZ, P4 ;  /* 0x000000ff0c00720b */ /* 0x040fe40002786000 */
[----:B0-----:R-:W-:Y:S02]  /*6110*/  FSEL R6, RZ, 1, !P1 ;  /* 0x3f800000ff067808 */ /* 0x001fe40004800000 */
[-C--:B------:R-:W-:Y:S02]  /*6120*/  FSETP.LT.AND P3, PT, R11, R21.reuse, P3 ;  /* 0x000000150b00720b */ /* 0x080fe40001f61000 */
[----:B------:R-:W-:Y:S02]  /*6130*/  FSETP.LT.AND P4, PT, R12, R21, P4 ;  /* 0x000000150c00720b */ /* 0x000fe40002781000 */
[----:B------:R-:W-:-:S02]  /*6140*/  FSEL R7, RZ, 1, !P0 ;  /* 0x3f800000ff077808 */ /* 0x000fc40004000000 */
[----:B------:R-:W-:Y:S02]  /*6150*/  FSETP.LT.AND P4, PT, R13, R21, P4 ;  /* 0x000000150d00720b */ /* 0x000fe40002781000 */
[----:B-1----:R-:W-:Y:S02]  /*6160*/  FSEL R8, RZ, 1, !P3 ;  /* 0x3f800000ff087808 */ /* 0x002fe40005800000 */
[----:B------:R-:W-:Y:S01]  /*6170*/  LEA R27, R0, R27, 0x2 ;  /* 0x0000001b001b7211 */ /* 0x000fe200078e10ff */
[----:B------:R-:W-:-:S04]  /*6180*/  DEPBAR.LE SB5, 0x2 ;  /* 0x0000d0800000791a */ /* 0x000fc80000000000 */
[----:B------:R-:W-:Y:S01]  /*6190*/  FFMA R6, R35, R6, R14 ;  /* 0x0000000623067223 */ /* 0x000fe2000000000e */
[----:B------:R-:W-:-:S03]  /*61a0*/  FSEL R14, RZ, 1, !P4 ;  /* 0x3f800000ff0e7808 */ /* 0x000fc60006000000 */
[----:B------:R-:W-:-:S04]  /*61b0*/  FFMA R7, R33, R7, R6 ;  /* 0x0000000721077223 */ /* 0x000fc80000000006 */
[----:B-----5:R-:W-:-:S04]  /*61c0*/  FFMA R7, R30, R8, R7 ;  /* 0x000000081e077223 */ /* 0x020fc80000000007 */
[----:B------:R-:W-:Y:S01]  /*61d0*/  FFMA R14, R32, R14, R7 ;  /* 0x0000000e200e7223 */ /* 0x000fe20000000007 */
[----:B------:R-:W-:Y:S06]  /*61e0*/  BRA.U UP1, `(.L_x_72) ;  /* 0xfffffff901c47547 */ /* 0x000fec000b83ffff */
.L_x_71:
        /* <DEDUP_REMOVED lines=9> */
[C---:B------:R-:W-:Y:S01]  /*6280*/  FADD R11, R31.reuse, R2 ;  /* 0x000000021f0b7221 */ /* 0x040fe20000000000 */
[----:B------:R-:W-:Y:S01]  /*6290*/  I2FP.F32.S32 R6, R7 ;  /* 0x0000000700067245 */ /* 0x000fe20000201400 */
[----:B------:R-:W-:Y:S02]  /*62a0*/  IMAD.IADD R7, R0, 0x1, R7 ;  /* 0x0000000100077824 */ /* 0x000fe400078e0207 */
[----:B------:R-:W-:Y:S01]  /*62b0*/  FFMA R31, R31, R22, R19 ;  /* 0x000000161f1f7223 */ /* 0x000fe20000000013 */
[----:B------:R-:W-:Y:S01]  /*62c0*/  IMAD.IADD R10, R15, 0x1, R8 ;  /* 0x000000010f0a7824 */ /* 0x000fe200078e0208 */
        /* <DEDUP_REMOVED lines=8> */
[----:B------:R-:W-:-:S02]  /*6350*/  HFMA2 R12, -RZ, RZ, -3, 0 ;  /* 0xc2000000ff0c7431 */ /* 0x000fc400000001ff */
[----:B------:R-:W-:Y:S01]  /*6360*/  FADD R9, R13, R10 ;  /* 0x0000000a0d097221 */ /* 0x000fe20000000000 */
[----:B------:R-:W-:Y:S01]  /*6370*/  FADD R6, R6, 1.5 ;  /* 0x3fc0000006067421 */ /* 0x000fe20000000000 */
[----:B------:R-:W-:Y:S01]  /*6380*/  FADD R7, R7, 1.5 ;  /* 0x3fc0000007077421 */ /* 0x000fe20000000000 */
[----:B------:R-:W-:Y:S01]  /*6390*/  UMOV UR7, URZ ;  /* 0x000000ff00077c82 */ /* 0x000fe20008000000 */
[----:B------:R-:W-:Y:S01]  /*63a0*/  FADD R8, R8, 1.5 ;  /* 0x3fc0000008087421 */ /* 0x000fe20000000000 */
[----:B------:R-:W-:Y:S01]  /*63b0*/  FADD R9, R9, 1.5 ;  /* 0x3fc0000009097421 */ /* 0x000fe20000000000 */
[----:B0-----:R-:W5:Y:S03]  /*63c0*/  TEX.LL RZ, R13, R6, R12, UR6, 2D, 0x1 ;  /* 0x28ff060c060d7f60 */ /* 0x001f6600089e01ff */
[----:B------:R-:W5:Y:S01]  /*63d0*/  TEX.LL RZ, R23, R8, R12, UR6, 2D, 0x1 ;  /* 0x28ff060c08177f60 */ /* 0x000f6200089e01ff */
[----:B------:R-:W-:Y:S01]  /*63e0*/  FSETP.GE.AND P0, PT, R7, RZ, PT ;  /* 0x000000ff0700720b */ /* 0x000fe20003f06000 */
[----:B------:R-:W-:Y:S01]  /*63f0*/  FADD R31, R11, R2 ;  /* 0x000000020b1f7221 */ /* 0x000fe20000000000 */
[----:B------:R-:W-:Y:S01]  /*6400*/  FSETP.GE.AND P1, PT, R9, RZ, PT ;  /* 0x000000ff0900720b */ /* 0x000fe20003f26000 */
[----:B------:R-:W-:Y:S01]  /*6410*/  UIADD3 UR4, UPT, UPT, UR4, 0x2, URZ ;  /* 0x0000000204047890 */ /* 0x000fe2000fffe0ff */
[----:B------:R-:W-:-:S02]  /*6420*/  FSETP.GE.AND P0, PT, R6, RZ, P0 ;  /* 0x000000ff0600720b */ /* 0x000fc40000706000 */
[----:B------:R-:W-:Y:S02]  /*6430*/  FSETP.GE.AND P1, PT, R8, RZ, P1 ;  /* 0x000000ff0800720b */ /* 0x000fe40000f26000 */
[-C--:B------:R-:W-:Y:S02]  /*6440*/  FSETP.LT.AND P0, PT, R6, R21.reuse, P0 ;  /* 0x000000150600720b */ /* 0x080fe40000701000 */
[-C--:B------:R-:W-:Y:S02]  /*6450*/  FSETP.LT.AND P1, PT, R8, R21.reuse, P1 ;  /* 0x000000150800720b */ /* 0x080fe40000f21000 */
[-C--:B------:R-:W-:Y:S02]  /*6460*/  FSETP.LT.AND P0, PT, R7, R21.reuse, P0 ;  /* 0x000000150700720b */ /* 0x080fe40000701000 */
[----:B------:R-:W-:Y:S02]  /*6470*/  FSETP.LT.AND P1, PT, R9, R21, P1 ;  /* 0x000000150900720b */ /* 0x000fe40000f21000 */
[----:B------:R-:W-:-:S02]  /*6480*/  FSEL R10, RZ, 1, !P0 ;  /* 0x3f800000ff0a7808 */ /* 0x000fc40004000000 */
[----:B------:R-:W-:-:S03]  /*6490*/  FSEL R2, RZ, 1, !P1 ;  /* 0x3f800000ff027808 */ /* 0x000fc60004800000 */
[----:B-----5:R-:W-:-:S04]  /*64a0*/  FFMA R10, R13, R10, R14 ;  /* 0x0000000a0d0a7223 */ /* 0x020fc8000000000e */
[----:B------:R-:W-:-:S07]  /*64b0*/  FFMA R14, R23, R2, R10 ;  /* 0x00000002170e7223 */ /* 0x000fce000000000a */
.L_x_73:
        /* <DEDUP_REMOVED lines=13> */
[----:B------:R-:W-:-:S04]  /*6590*/  FADD R7, R2, 1.5 ;  /* 0x3fc0000002077421 */ /* 0x000fc80000000000 */
[----:B0-----:R-:W5:Y:S01]  /*65a0*/  TEX.LL RZ, R9, R6, R9, UR4, 2D, 0x1 ;  /* 0x28ff040906097f60 */ /* 0x001f6200089e01ff */
[----:B------:R-:W-:-:S04]  /*65b0*/  FSETP.GE.AND P0, PT, R7, RZ, PT ;  /* 0x000000ff0700720b */ /* 0x000fc80003f06000 */
[----:B------:R-:W-:-:S04]  /*65c0*/  FSETP.GE.AND P0, PT, R6, RZ, P0 ;  /* 0x000000ff0600720b */ /* 0x000fc80000706000 */
[----:B------:R-:W-:-:S04]  /*65d0*/  FSETP.LT.AND P0, PT, R6, R21, P0 ;  /* 0x000000150600720b */ /* 0x000fc80000701000 */
[----:B------:R-:W-:-:S04]  /*65e0*/  FSETP.LT.AND P0, PT, R7, R21, P0 ;  /* 0x000000150700720b */ /* 0x000fc80000701000 */
[----:B------:R-:W-:-:S05]  /*65f0*/  FSEL R0, RZ, 1, !P0 ;  /* 0x3f800000ff007808 */ /* 0x000fca0004000000 */
[----:B-----5:R-:W-:-:S07]  /*6600*/  FFMA R14, R9, R0, R14 ;  /* 0x00000000090e7223 */ /* 0x020fce000000000e */
.L_x_67:
[----:B------:R-:W2:Y:S01]  /*6610*/  LDCU UR4, c[0x0][0x3c8] ;  /* 0x00007900ff0477ac */ /* 0x000ea20008000800 */
[----:B------:R-:W4:Y:S01]  /*6620*/  LDCU UR5, c[0x0][0x394] ;  /* 0x00007280ff0577ac */ /* 0x000f220008000800 */
[----:B--2---:R-:W-:-:S04]  /*6630*/  ISETP.GE.U32.AND P0, PT, R4, UR4, PT ;  /* 0x0000000404007c0c */ /* 0x004fc8000bf06070 */
[----:B----4-:R-:W-:-:S13]  /*6640*/  ISETP.GE.U32.OR P0, PT, R5, UR5, P0 ;  /* 0x0000000505007c0c */ /* 0x010fda0008706470 */
[----:B------:R-:W-:Y:S05]  /*6650*/  @P0 EXIT ;  /* 0x000000000000094d */ /* 0x000fea0003800000 */
[----:B0-----:R-:W-:Y:S01]  /*6660*/  VIADD R0, R3, 0x1800000 ;  /* 0x0180000003007836 */ /* 0x001fe20000000000 */
[----:B------:R-:W-:Y:S04]  /*6670*/  BSSY.RECONVERGENT B1, `(.L_x_74) ;  /* 0x000000c000017945 */ /* 0x000fe80003800200 */
[----:B------:R-:W-:-:S04]  /*6680*/  LOP3.LUT R0, R0, 0x7f800000, RZ, 0xc0, !PT ;  /* 0x7f80000000007812 */ /* 0x000fc800078ec0ff */
[----:B------:R-:W-:-:S13]  /*6690*/  ISETP.GT.U32.AND P0, PT, R0, 0x1ffffff, PT ;  /* 0x01ffffff0000780c */ /* 0x000fda0003f04070 */
[----:B------:R-:W-:Y:S05]  /*66a0*/  @P0 BRA `(.L_x_75) ;  /* 0x0000000000100947 */ /* 0x000fea0003800000 */
[----:B------:R-:W-:Y:S01]  /*66b0*/  IMAD.MOV.U32 R2, RZ, RZ, R3 ;  /* 0x000000ffff027224 */ /* 0x000fe200078e0003 */
[----:B------:R-:W-:-:S07]  /*66c0*/  MOV R9, 0x66e0 ;  /* 0x000066e000097802 */ /* 0x000fce0000000f00 */
[----:B-1-3--:R-:W-:Y:S05]  /*66d0*/  CALL.REL.NOINC `($__internal_1_$__cuda_sm20_rcp_rn_f32_slowpath) ;  /* 0x0000000400d47944 */ /* 0x00afea0003c00000 */
[----:B------:R-:W-:Y:S05]  /*66e0*/  BRA `(.L_x_76) ;  /* 0x0000000000107947 */ /* 0x000fea0003800000 */
.L_x_75:
[----:B------:R-:W0:Y:S02]  /*66f0*/  MUFU.RCP R7, R3 ;  /* 0x0000000300077308 */ /* 0x000e240000001000 */
[----:B0-----:R-:W-:-:S04]  /*6700*/  FFMA R0, R7, R3, -1 ;  /* 0xbf80000007007423 */ /* 0x001fc80000000003 */
[----:B------:R-:W-:-:S04]  /*6710*/  FADD.FTZ R0, -R0, -RZ ;  /* 0x800000ff00007221 */ /* 0x000fc80000010100 */
[----:B------:R-:W-:-:S07]  /*6720*/  FFMA R7, R7, R0, R7 ;  /* 0x0000000007077223 */ /* 0x000fce0000000007 */
.L_x_76:
[----:B------:R-:W-:Y:S05]  /*6730*/  BSYNC.RECONVERGENT B1 ;  /* 0x0000000000017941 */ /* 0x000fea0003800200 */
.L_x_74:
[----:B------:R-:W0:Y:S01]  /*6740*/  LDCU UR4, c[0x0][0x3dc] ;  /* 0x00007b80ff0477ac */ /* 0x000e220008000800 */
[----:B------:R-:W-:Y:S01]  /*6750*/  FMUL R14, R7, R14 ;  /* 0x0000000e070e7220 */ /* 0x000fe20000400000 */
[----:B0-----:R-:W-:-:S09]  /*6760*/  UISETP.NE.AND UP0, UPT, UR4, URZ, UPT ;  /* 0x000000ff0400728c */ /* 0x001fd2000bf05270 */
[----:B------:R-:W-:Y:S05]  /*6770*/  BRA.U !UP0, `(.L_x_77) ;  /* 0x0000000108607547 */ /* 0x000fea000b800000 */
[----:B------:R-:W0:Y:S01]  /*6780*/  LDCU UR4, c[0x0][0x3c8] ;  /* 0x00007900ff0477ac */ /* 0x000e220008000800 */
[----:B------:R-:W-:Y:S01]  /*6790*/  IMAD.MOV.U32 R2, RZ, RZ, 0x1 ;  /* 0x00000001ff027424 */ /* 0x000fe200078e00ff */
[----:B------:R-:W-:Y:S01]  /*67a0*/  UMOV UR5, 0x3ff921fb ;  /* 0x3ff921fb00057882 */ /* 0x000fe20000000000 */
[----:B0-----:R-:W0:Y:S01]  /*67b0*/  I2F.F64 R6, UR4 ;  /* 0x0000000400067d12 */ /* 0x001e220008201c00 */
[----:B------:R-:W-:-:S07]  /*67c0*/  UMOV UR4, 0x54442d18 ;  /* 0x54442d1800047882 */ /* 0x000fce0000000000 */
[----:B0-----:R-:W0:Y:S02]  /*67d0*/  MUFU.RCP64H R3, R7 ;  /* 0x0000000700037308 */ /* 0x001e240000001800 */
[----:B0-----:R-:W-:-:S08]  /*67e0*/  DFMA R8, -R6, R2, 1 ;  /* 0x3ff000000608742b */ /* 0x001fd00000000102 */
[----:B------:R-:W-:-:S08]  /*67f0*/  DFMA R8, R8, R8, R8 ;  /* 0x000000080808722b */ /* 0x000fd00000000008 */
[----:B------:R-:W-:-:S08]  /*6800*/  DFMA R8, R2, R8, R2 ;  /* 0x000000080208722b */ /* 0x000fd00000000002 */
[----:B------:R-:W-:-:S08]  /*6810*/  DFMA R2, -R6, R8, 1 ;  /* 0x3ff000000602742b */ /* 0x000fd00000000108 */
[----:B------:R-:W-:-:S08]  /*6820*/  DFMA R2, R8, R2, R8 ;  /* 0x000000020802722b */ /* 0x000fd00000000008 */
[----:B------:R-:W-:-:S08]  /*6830*/  DMUL R8, R2, UR4 ;  /* 0x0000000402087c28 */ /* 0x000fd00008000000 */
[----:B------:R-:W-:-:S08]  /*6840*/  DFMA R10, -R6, R8, UR4 ;  /* 0x00000004060a7e2b */ /* 0x000fd00008000108 */
[----:B------:R-:W-:-:S10]  /*6850*/  DFMA R2, R2, R10, R8 ;  /* 0x0000000a0202722b */ /* 0x000fd40000000008 */
[----:B------:R-:W-:-:S05]  /*6860*/  FFMA R0, RZ, R7, R3 ;  /* 0x00000007ff007223 */ /* 0x000fca0000000003 */
[----:B------:R-:W-:-:S13]  /*6870*/  FSETP.GT.AND P0, PT, |R0|, 1.469367938527859385e-39, PT ;  /* 0x001000000000780b */ /* 0x000fda0003f04200 */
[----:B------:R-:W-:Y:S05]  /*6880*/  @P0 BRA `(.L_x_78) ;  /* 0x0000000000100947 */ /* 0x000fea0003800000 */
[----:B------:R-:W-:-:S07]  /*6890*/  MOV R0, 0x68b0 ;  /* 0x000068b000007802 */ /* 0x000fce0000000f00 */
[----:B-1-3--:R-:W-:Y:S05]  /*68a0*/  CALL.REL.NOINC `($__internal_0_$__cuda_sm20_div_rn_f64_full) ;  /* 0x00000000002c7944 */ /* 0x00afea0003c00000 */
[----:B------:R-:W-:Y:S01]  /*68b0*/  IMAD.MOV.U32 R2, RZ, RZ, R12 ;  /* 0x000000ffff027224 */ /* 0x000fe200078e000c */
[----:B------:R-:W-:-:S07]  /*68c0*/  MOV R3, R13 ;  /* 0x0000000d00037202 */ /* 0x000fce0000000f00 */
.L_x_78:
[----:B------:R-:W0:Y:S02]  /*68d0*/  F2F.F64.F32 R14, R14 ;  /* 0x0000000e000e7310 */ /* 0x000e240000201800 */
[----:B0-----:R-:W-:-:S06]  /*68e0*/  DMUL R2, R14, R2 ;  /* 0x000000020e027228 */ /* 0x001fcc0000000000 */
[----:B------:R0:W2:Y:S05]  /*68f0*/  F2F.F32.F64 R14, R2 ;  /* 0x00000002000e7310 */ /* 0x0000aa0000301000 */
.L_x_77:
[----:B0-----:R-:W0:Y:S01]  /*6900*/  LDC.64 R2, c[0x0][0x388] ;  /* 0x0000e200ff027b82 */ /* 0x001e220000000a00 */
[----:B------:R-:W4:Y:S02]  /*6910*/  LDCU UR4, c[0x0][0x3cc] ;  /* 0x00007980ff0477ac */ /* 0x000f240008000800 */
[----:B----4-:R-:W-:-:S04]  /*6920*/  IMAD R5, R4, UR4, R5 ;  /* 0x0000000404057c24 */ /* 0x010fc8000f8e0205 */
[----:B0-----:R-:W-:-:S05]  /*6930*/  IMAD.WIDE.U32 R2, R5, 0x4, R2 ;  /* 0x0000000405027825 */ /* 0x001fca00078e0002 */
[----:B--2---:R-:W-:Y:S01]  /*6940*/  STG.E desc[UR8][R2.64], R14 ;  /* 0x0000000e02007986 */ /* 0x004fe2000c101908 */
[----:B------:R-:W-:Y:S05]  /*6950*/  EXIT ;  /* 0x000000000000794d */ /* 0x000fea0003800000 */
        .weak           $__internal_0_$__cuda_sm20_div_rn_f64_full
        .type           $__internal_0_$__cuda_sm20_div_rn_f64_full,@function
        .size           $__internal_0_$__cuda_sm20_div_rn_f64_full,($__internal_1_$__cuda_sm20_rcp_rn_f32_slowpath - $__internal_0_$__cuda_sm20_div_rn_f64_full)
$__internal_0_$__cuda_sm20_div_rn_f64_full:
[C---:B------:R-:W-:Y:S01]  /*6960*/  FSETP.GEU.AND P0, PT, |R7|.reuse, 1.469367938527859385e-39, PT ;  /* 0x001000000700780b */ /* 0x040fe20003f0e200 */
[----:B------:R-:W-:Y:S01]  /*6970*/  IMAD.MOV.U32 R8, RZ, RZ, 0x1 ;  /* 0x00000001ff087424 */ /* 0x000fe200078e00ff */
[C---:B------:R-:W-:Y:S01]  /*6980*/  LOP3.LUT R2, R7.reuse, 0x800fffff, RZ, 0xc0, !PT ;  /* 0x800fffff07027812 */ /* 0x040fe200078ec0ff */
[----:B------:R-:W-:Y:S01]  /*6990*/  IMAD.MOV.U32 R19, RZ, RZ, 0x1ca00000 ;  /* 0x1ca00000ff137424 */ /* 0x000fe200078e00ff */
[----:B------:R-:W-:Y:S01]  /*69a0*/  LOP3.LUT R15, R7, 0x7ff00000, RZ, 0xc0, !PT ;  /* 0x7ff00000070f7812 */ /* 0x000fe200078ec0ff */
[----:B------:R-:W-:Y:S01]  /*69b0*/  IMAD.MOV.U32 R18, RZ, RZ, 0x3ff00000 ;  /* 0x3ff00000ff127424 */ /* 0x000fe200078e00ff */
[----:B------:R-:W-:Y:S01]  /*69c0*/  LOP3.LUT R3, R2, 0x3ff00000, RZ, 0xfc, !PT ;  /* 0x3ff0000002037812 */ /* 0x000fe200078efcff */
[----:B------:R-:W-:Y:S01]  /*69d0*/  IMAD.MOV.U32 R2, RZ, RZ, R6 ;  /* 0x000000ffff027224 */ /* 0x000fe200078e0006 */
[----:B------:R-:W-:Y:S02]  /*69e0*/  ISETP.LE.U32.AND P1, PT, R15, 0x3ff00000, PT ;  /* 0x3ff000000f00780c */ /* 0x000fe40003f23070 */
[----:B------:R-:W-:-:S02]  /*69f0*/  IADD3 R20, PT, PT, R18, -0x1, RZ ;  /* 0xffffffff12147810 */ /* 0x000fc40007ffe0ff */
[----:B------:R-:W-:Y:S01]  /*6a00*/  SEL R12, R19, 0x63400000, !P1 ;  /* 0x63400000130c7807 */ /* 0x000fe20004800000 */
[----:B------:R-:W-:-:S06]  /*6a10*/  @!P0 DMUL R2, R6, 8.98846567431157953865e+307 ;  /* 0x7fe0000006028828 */ /* 0x000fcc0000000000 */
[----:B------:R-:W0:Y:S04]  /*6a20*/  MUFU.RCP64H R9, R3 ;  /* 0x0000000300097308 */ /* 0x000e280000001800 */
[----:B------:R-:W-:Y:S02]  /*6a30*/  @!P0 LOP3.LUT R15, R3, 0x7ff00000, RZ, 0xc0, !PT ;  /* 0x7ff00000030f8812 */ /* 0x000fe400078ec0ff */
[----:B------:R-:W-:-:S03]  /*6a40*/  ISETP.GT.U32.AND P0, PT, R20, 0x7feffffe, PT ;  /* 0x7feffffe1400780c */ /* 0x000fc60003f04070 */
[----:B------:R-:W-:-:S05]  /*6a50*/  VIADD R20, R15, 0xffffffff ;  /* 0xffffffff0f147836 */ /* 0x000fca0000000000 */
[----:B------:R-:W-:Y:S01]  /*6a60*/  ISETP.GT.U32.OR P0, PT, R20, 0x7feffffe, P0 ;  /* 0x7feffffe1400780c */ /* 0x000fe20000704470 */
[----:B0-----:R-:W-:-:S08]  /*6a70*/  DFMA R10, R8, -R2, 1 ;  /* 0x3ff00000080a742b */ /* 0x001fd00000000802 */
[----:B------:R-:W-:-:S08]  /*6a80*/  DFMA R10, R10, R10, R10 ;  /* 0x0000000a0a0a722b */ /* 0x000fd0000000000a */
[----:B------:R-:W-:-:S08]  /*6a90*/  DFMA R10, R8, R10, R8 ;  /* 0x0000000a080a722b */ /* 0x000fd00000000008 */
[----:B------:R-:W-:-:S08]  /*6aa0*/  DFMA R8, R10, -R2, 1 ;  /* 0x3ff000000a08742b */ /* 0x000fd00000000802 */
[----:B------:R-:W-:Y:S01]  /*6ab0*/  DFMA R8, R10, R8, R10 ;  /* 0x000000080a08722b */ /* 0x000fe2000000000a */
[----:B------:R-:W-:Y:S01]  /*6ac0*/  LOP3.LUT R11, R12, 0x921fb, RZ, 0xfc, !PT ;  /* 0x000921fb0c0b7812 */ /* 0x000fe200078efcff */
[----:B------:R-:W-:-:S06]  /*6ad0*/  IMAD.MOV.U32 R10, RZ, RZ, 0x54442d18 ;  /* 0x54442d18ff0a7424 */ /* 0x000fcc00078e00ff */
[----:B------:R-:W-:-:S08]  /*6ae0*/  DMUL R12, R8, R10 ;  /* 0x0000000a080c7228 */ /* 0x000fd00000000000 */
[----:B------:R-:W-:-:S08]  /*6af0*/  DFMA R16, R12, -R2, R10 ;  /* 0x800000020c10722b */ /* 0x000fd0000000000a */
[----:B------:R-:W-:Y:S01]  /*6b00*/  DFMA R8, R8, R16, R12 ;  /* 0x000000100808722b */ /* 0x000fe2000000000c */
[----:B------:R-:W-:Y:S10]  /*6b10*/  @P0 BRA `(.L_x_79) ;  /* 0x0000000000740947 */ /* 0x000ff40003800000 */
[----:B------:R-:W-:Y:S01]  /*6b20*/  LOP3.LUT R15, R7, 0x7ff00000, RZ, 0xc0, !PT ;  /* 0x7ff00000070f7812 */ /* 0x000fe200078ec0ff */
[----:B------:R-:W-:Y:S01]  /*6b30*/  IMAD.MOV.U32 R12, RZ, RZ, 0x3ff00000 ;  /* 0x3ff00000ff0c7424 */ /* 0x000fe200078e00ff */
[----:B------:R-:W-:Y:S02]  /*6b40*/  MOV R16, RZ ;  /* 0x000000ff00107202 */ /* 0x000fe40000000f00 */
[----:B------:R-:W-:Y:S01]  /*6b50*/  ISETP.LE.U32.AND P0, PT, R15, 0x3ff00000, PT ;  /* 0x3ff000000f00780c */ /* 0x000fe20003f03070 */
[----:B------:R-:W-:-:S05]  /*6b60*/  IMAD.MOV R13, RZ, RZ, -R15 ;  /* 0x000000ffff0d7224 */ /* 0x000fca00078e0a0f */
[----:B------:R-:W-:Y:S02]  /*6b70*/  VIADDMNMX R12, R13, R12, 0xb9600000, !PT ;  /* 0xb96000000d0c7446 */ /* 0x000fe4000780010c */
[----:B------:R-:W-:Y:S02]  /*6b80*/  SEL R13, R19, 0x63400000, !P0 ;  /* 0x63400000130d7807 */ /* 0x000fe40004000000 */
[----:B------:R-:W-:-:S05]  /*6b90*/  VIMNMX R12, PT, PT, R12, 0x46a00000, PT ;  /* 0x46a000000c0c7848 */ /* 0x000fca0003fe0100 */
[----:B------:R-:W-:-:S04]  /*6ba0*/  IMAD.IADD R15, R12, 0x1, -R13 ;  /* 0x000000010c0f7824 */ /* 0x000fc800078e0a0d */
[----:B------:R-:W-:-:S06]  /*6bb0*/  VIADD R17, R15, 0x7fe00000 ;  /* 0x7fe000000f117836 */ /* 0x000fcc0000000000 */
[----:B------:R-:W-:-:S10]  /*6bc0*/  DMUL R12, R8, R16 ;  /* 0x00000010080c7228 */ /* 0x000fd40000000000 */
[----:B------:R-:W-:-:S13]  /*6bd0*/  FSETP.GTU.AND P0, PT, |R13|, 1.469367938527859385e-39, PT ;  /* 0x001000000d00780b */ /* 0x000fda0003f0c200 */
[----:B------:R-:W-:Y:S05]  /*6be0*/  @P0 BRA `(.L_x_80) ;  /* 0x0000000000840947 */ /* 0x000fea0003800000 */
[----:B------:R-:W-:Y:S01]  /*6bf0*/  DFMA R2, R8, -R2, R10 ;  /* 0x800000020802722b */ /* 0x000fe2000000000a */
[----:B------:R-:W-:-:S09]  /*6c00*/  IMAD.MOV.U32 R16, RZ, RZ, RZ ;  /* 0x000000ffff107224 */ /* 0x000fd200078e00ff */
[C---:B------:R-:W-:Y:S02]  /*6c10*/  FSETP.NEU.AND P0, PT, R3.reuse, RZ, PT ;  /* 0x000000ff0300720b */ /* 0x040fe40003f0d000 */
[----:B------:R-:W-:-:S04]  /*6c20*/  LOP3.LUT R7, R3, 0x80000000, R7, 0x48, !PT ;  /* 0x8000000003077812 */ /* 0x000fc800078e4807 */
[----:B------:R-:W-:-:S07]  /*6c30*/  LOP3.LUT R17, R7, R17, RZ, 0xfc, !PT ;  /* 0x0000001107117212 */ /* 0x000fce00078efcff */
[----:B------:R-:W-:Y:S05]  /*6c40*/  @!P0 BRA `(.L_x_80) ;  /* 0x00000000006c8947 */ /* 0x000fea0003800000 */
[----:B------:R-:W-:Y:S01]  /*6c50*/  IMAD.MOV R3, RZ, RZ, -R15 ;  /* 0x000000ffff037224 */ /* 0x000fe200078e0a0f */
[----:B------:R-:W-:Y:S01]  /*6c60*/  IADD3 R15, PT, PT, -R15, -0x43300000, RZ ;  /* 0xbcd000000f0f7810 */ /* 0x000fe20007ffe1ff */
[----:B------:R-:W-:-:S06]  /*6c70*/  IMAD.MOV.U32 R2, RZ, RZ, RZ ;  /* 0x000000ffff027224 */ /* 0x000fcc00078e00ff */
[----:B------:R-:W-:Y:S02]  /*6c80*/  DFMA R2, R12, -R2, R8 ;  /* 0x800000020c02722b */ /* 0x000fe40000000008 */
[----:B------:R-:W-:-:S08]  /*6c90*/  DMUL.RP R8, R8, R16 ;  /* 0x0000001008087228 */ /* 0x000fd00000008000 */
[----:B------:R-:W-:Y:S02]  /*6ca0*/  FSETP.NEU.AND P0, PT, |R3|, R15, PT ;  /* 0x0000000f0300720b */ /* 0x000fe40003f0d200 */
[----:B------:R-:W-:Y:S02]  /*6cb0*/  LOP3.LUT R7, R9, R7, RZ, 0x3c, !PT ;  /* 0x0000000709077212 */ /* 0x000fe400078e3cff */
[----:B------:R-:W-:Y:S02]  /*6cc0*/  FSEL R12, R8, R12, !P0 ;  /* 0x0000000c080c7208 */ /* 0x000fe40004000000 */
[----:B------:R-:W-:Y:S01]  /*6cd0*/  FSEL R13, R7, R13, !P0 ;  /* 0x0000000d070d7208 */ /* 0x000fe20004000000 */
[----:B------:R-:W-:Y:S06]  /*6ce0*/  BRA `(.L_x_80) ;  /* 0x0000000000447947 */ /* 0x000fec0003800000 */
.L_x_79:
[----:B------:R-:W-:-:S14]  /*6cf0*/  DSETP.NAN.AND P0, PT, R6, R6, PT ;  /* 0x000000060600722a */ /* 0x000fdc0003f08000 */
[----:B------:R-:W-:Y:S05]  /*6d00*/  @P0 BRA `(.L_x_81) ;  /* 0x0000000000340947 */ /* 0x000fea0003800000 */
[----:B------:R-:W-:Y:S01]  /*6d10*/  ISETP.NE.AND P0, PT, R18, R15, PT ;  /* 0x0000000f1200720c */ /* 0x000fe20003f05270 */
[----:B------:R-:W-:Y:S02]  /*6d20*/  IMAD.MOV.U32 R12, RZ, RZ, 0x0 ;  /* 0x00000000ff0c7424 */ /* 0x000fe400078e00ff */
[----:B------:R-:W-:-:S10]  /*6d30*/  IMAD.MOV.U32 R13, RZ, RZ, -0x80000 ;  /* 0xfff80000ff0d7424 */ /* 0x000fd400078e00ff */
[----:B------:R-:W-:Y:S05]  /*6d40*/  @!P0 BRA `(.L_x_80) ;  /* 0x00000000002c8947 */ /* 0x000fea0003800000 */
[----:B------:R-:W-:Y:S02]  /*6d50*/  ISETP.NE.AND P0, PT, R18, 0x7ff00000, PT ;  /* 0x7ff000001200780c */ /* 0x000fe40003f05270 */
[----:B------:R-:W-:Y:S02]  /*6d60*/  LOP3.LUT R6, R7, 0x3ff921fb, RZ, 0x3c, !PT ;  /* 0x3ff921fb07067812 */ /* 0x000fe400078e3cff */
[----:B------:R-:W-:Y:S02]  /*6d70*/  ISETP.EQ.OR P0, PT, R15, RZ, !P0 ;  /* 0x000000ff0f00720c */ /* 0x000fe40004702670 */
[----:B------:R-:W-:-:S11]  /*6d80*/  LOP3.LUT R13, R6, 0x80000000, RZ, 0xc0, !PT ;  /* 0x80000000060d7812 */ /* 0x000fd600078ec0ff */
[----:B------:R-:W-:Y:S02]  /*6d90*/  @P0 LOP3.LUT R2, R13, 0x7ff00000, RZ, 0xfc, !PT ;  /* 0x7ff000000d020812 */ /* 0x000fe400078efcff */
[----:B------:R-:W-:Y:S01]  /*6da0*/  @!P0 MOV R12, RZ ;  /* 0x000000ff000c8202 */ /* 0x000fe20000000f00 */
[----:B------:R-:W-:Y:S02]  /*6db0*/  @P0 IMAD.MOV.U32 R12, RZ, RZ, RZ ;  /* 0x000000ffff0c0224 */ /* 0x000fe400078e00ff */
[----:B------:R-:W-:Y:S01]  /*6dc0*/  @P0 IMAD.MOV.U32 R13, RZ, RZ, R2 ;  /* 0x000000ffff0d0224 */ /* 0x000fe200078e0002 */
[----:B------:R-:W-:Y:S06]  /*6dd0*/  BRA `(.L_x_80) ;  /* 0x0000000000087947 */ /* 0x000fec0003800000 */
.L_x_81:
[----:B------:R-:W-:Y:S01]  /*6de0*/  LOP3.LUT R13, R7, 0x80000, RZ, 0xfc, !PT ;  /* 0x00080000070d7812 */ /* 0x000fe200078efcff */
[----:B------:R-:W-:-:S07]  /*6df0*/  IMAD.MOV.U32 R12, RZ, RZ, R6 ;  /* 0x000000ffff0c7224 */ /* 0x000fce00078e0006 */
.L_x_80:
[----:B------:R-:W-:Y:S02]  /*6e00*/  IMAD.MOV.U32 R2, RZ, RZ, R0 ;  /* 0x000000ffff027224 */ /* 0x000fe400078e0000 */
[----:B------:R-:W-:-:S04]  /*6e10*/  IMAD.MOV.U32 R3, RZ, RZ, 0x0 ;  /* 0x00000000ff037424 */ /* 0x000fc800078e00ff */
[----:B------:R-:W-:Y:S05]  /*6e20*/  RET.REL.NODEC R2 `(_Z16joseph_projectoryPfiiS_fS_PiS0_S0_iiifii) ;  /* 0xffffff9002747950 */ /* 0x000fea0003c3ffff */
        .weak           $__internal_1_$__cuda_sm20_rcp_rn_f32_slowpath
        .type           $__internal_1_$__cuda_sm20_rcp_rn_f32_slowpath,@function
        .size           $__internal_1_$__cuda_sm20_rcp_rn_f32_slowpath,($__internal_2_$__cuda_sm3x_div_rn_noftz_f32_slowpath - $__internal_1_$__cuda_sm20_rcp_rn_f32_slowpath)
$__internal_1_$__cuda_sm20_rcp_rn_f32_slowpath:
[----:B------:R-:W-:Y:S01]  /*6e30*/  SHF.L.U32 R0, R2, 0x1, RZ ;  /* 0x0000000102007819 */ /* 0x000fe200000006ff */
[----:B------:R-:W-:Y:S03]  /*6e40*/  BSSY.RECONVERGENT B2, `(.L_x_82) ;  /* 0x0000030000027945 */ /* 0x000fe60003800200 */
[----:B------:R-:W-:-:S04]  /*6e50*/  SHF.R.U32.HI R10, RZ, 0x18, R0 ;  /* 0x00000018ff0a7819 */ /* 0x000fc80000011600 */
[----:B------:R-:W-:-:S13]  /*6e60*/  ISETP.NE.U32.AND P0, PT, R10, RZ, PT ;  /* 0x000000ff0a00720c */ /* 0x000fda0003f05070 */
[----:B------:R-:W-:Y:S05]  /*6e70*/  @P0 BRA `(.L_x_83) ;  /* 0x0000000000280947 */ /* 0x000fea0003800000 */
[----:B------:R-:W-:-:S05]  /*6e80*/  IMAD.SHL.U32 R0, R2, 0x2, RZ ;  /* 0x0000000202007824 */ /* 0x000fca00078e00ff */
[----:B------:R-:W-:-:S13]  /*6e90*/  ISETP.NE.AND P0, PT, R0, RZ, PT ;  /* 0x000000ff0000720c */ /* 0x000fda0003f05270 */
[----:B------:R-:W-:Y:S01]  /*6ea0*/  @P0 FFMA R6, R2, 1.84467440737095516160e+19, RZ ;  /* 0x5f80000002060823 */ /* 0x000fe200000000ff */
[----:B------:R-:W-:Y:S08]  /*6eb0*/  @!P0 MUFU.RCP R3, R2 ;  /* 0x0000000200038308 */ /* 0x000ff00000001000 */
[----:B------:R-:W0:Y:S02]  /*6ec0*/  @P0 MUFU.RCP R7, R6 ;  /* 0x0000000600070308 */ /* 0x000e240000001000 */
[----:B0-----:R-:W-:-:S04]  /*6ed0*/  @P0 FFMA R0, R6, R7, -1 ;  /* 0xbf80000006000423 */ /* 0x001fc80000000007 */
[----:B------:R-:W-:-:S04]  /*6ee0*/  @P0 FADD.FTZ R0, -R0, -RZ ;  /* 0x800000ff00000221 */ /* 0x000fc80000010100 */
[----:B------:R-:W-:-:S04]  /*6ef0*/  @P0 FFMA R0, R7, R0, R7 ;  /* 0x0000000007000223 */ /* 0x000fc80000000007 */
[----:B------:R-:W-:Y:S01]  /*6f00*/  @P0 FFMA R3, R0, 1.84467440737095516160e+19, RZ ;  /* 0x5f80000000030823 */ /* 0x000fe200000000ff */
[----:B------:R-:W-:Y:S06]  /*6f10*/  BRA `(.L_x_84) ;  /* 0x0000000000887947 */ /* 0x000fec0003800000 */
.L_x_83:
[----:B------:R-:W-:-:S05]  /*6f20*/  VIADD R11, R10, 0xffffff03 ;  /* 0xffffff030a0b7836 */ /* 0x000fca0000000000 */
[----:B------:R-:W-:-:S13]  /*6f30*/  ISETP.GT.U32.AND P0, PT, R11, 0x1, PT ;  /* 0x000000010b00780c */ /* 0x000fda0003f04070 */
[----:B------:R-:W-:Y:S05]  /*6f40*/  @P0 BRA `(.L_x_85) ;  /* 0x0000000000780947 */ /* 0x000fea0003800000 */
[----:B------:R-:W-:Y:S01]  /*6f50*/  LOP3.LUT R0, R2, 0x7fffff, RZ, 0xc0, !PT ;  /* 0x007fffff02007812 */ /* 0x000fe200078ec0ff */
[----:B------:R-:W-:-:S03]  /*6f60*/  IMAD.MOV.U32 R8, RZ, RZ, 0x3 ;  /* 0x00000003ff087424 */ /* 0x000fc600078e00ff */
[----:B------:R-:W-:Y:S02]  /*6f70*/  LOP3.LUT R0, R0, 0x3f800000, RZ, 0xfc, !PT ;  /* 0x3f80000000007812 */ /* 0x000fe400078efcff */
[----:B------:R-:W-:Y:S02]  /*6f80*/  SHF.L.U32 R8, R8, R11, RZ ;  /* 0x0000000b08087219 */ /* 0x000fe400000006ff */
[----:B------:R-:W0:Y:S02]  /*6f90*/  MUFU.RCP R3, R0 ;  /* 0x0000000000037308 */ /* 0x000e240000001000 */
[----:B0-----:R-:W-:-:S04]  /*6fa0*/  FFMA R6, R0, R3, -1 ;  /* 0xbf80000000067423 */ /* 0x001fc80000000003 */
[----:B------:R-:W-:-:S04]  /*6fb0*/  FADD.FTZ R6, -R6, -RZ ;  /* 0x800000ff06067221 */ /* 0x000fc80000010100 */
[CCC-:B------:R-:W-:Y:S01]  /*6fc0*/  FFMA.RM R7, R3.reuse, R6.reuse, R3.reuse ;  /* 0x0000000603077223 */ /* 0x1c0fe20000004003 */
[----:B------:R-:W-:-:S04]  /*6fd0*/  FFMA.RP R6, R3, R6, R3 ;  /* 0x0000000603067223 */ /* 0x000fc80000008003 */
[C---:B------:R-:W-:Y:S02]  /*6fe0*/  LOP3.LUT R3, R7.reuse, 0x7fffff, RZ, 0xc0, !PT ;  /* 0x007fffff07037812 */ /* 0x040fe400078ec0ff */
[----:B------:R-:W-:Y:S02]  /*6ff0*/  FSETP.NEU.FTZ.AND P0, PT, R7, R6, PT ;  /* 0x000000060700720b */ /* 0x000fe40003f1d000 */
[----:B------:R-:W-:Y:S02]  /*7000*/  LOP3.LUT R3, R3, 0x800000, RZ, 0xfc, !PT ;  /* 0x0080000003037812 */ /* 0x000fe400078efcff */
[----:B------:R-:W-:Y:S02]  /*7010*/  SEL R6, RZ, 0xffffffff, !P0 ;  /* 0xffffffffff067807 */ /* 0x000fe40004000000 */
[----:B------:R-:W-:-:S03]  /*7020*/  LOP3.LUT R8, R8, R3, RZ, 0xc0, !PT ;  /* 0x0000000308087212 */ /* 0x000fc600078ec0ff */
[----:B------:R-:W-:Y:S01]  /*7030*/  IMAD.MOV R6, RZ, RZ, -R6 ;  /* 0x000000ffff067224 */ /* 0x000fe200078e0a06 */
[----:B------:R-:W-:-:S04]  /*7040*/  SHF.R.U32.HI R8, RZ, R11, R8 ;  /* 0x0000000bff087219 */ /* 0x000fc80000011608 */
[----:B------:R-:W-:Y:S02]  /*7050*/  LOP3.LUT P1, RZ, R6, R11, R3, 0xf8, !PT ;  /* 0x0000000b06ff7212 */ /* 0x000fe4000782f803 */
[C---:B------:R-:W-:Y:S02]  /*7060*/  LOP3.LUT P0, RZ, R8.reuse, 0x1, RZ, 0xc0, !PT ;  /* 0x0000000108ff7812 */ /* 0x040fe4000780c0ff */
[----:B------:R-:W-:-:S04]  /*7070*/  LOP3.LUT P2, RZ, R8, 0x2, RZ, 0xc0, !PT ;  /* 0x0000000208ff7812 */ /* 0x000fc8000784c0ff */
[----:B------:R-:W-:Y:S02]  /*7080*/  PLOP3.LUT P0, PT, P0, P1, P2, 0xe0, 0x0 ;  /* 0x000000000000781c */ /* 0x000fe40000703c20 */
[----:B------:R-:W-:Y:S02]  /*7090*/  LOP3.LUT P1, RZ, R2, 0x7fffff, RZ, 0xc0, !PT ;  /* 0x007fffff02ff7812 */ /* 0x000fe4000782c0ff */
[----:B------:R-:W-:-:S05]  /*70a0*/  SEL R0, RZ, 0x1, !P0 ;  /* 0x00000001ff007807 */ /* 0x000fca0004000000 */
[----:B------:R-:W-:-:S05]  /*70b0*/  IMAD.MOV R0, RZ, RZ, -R0 ;  /* 0x000000ffff007224 */ /* 0x000fca00078e0a00 */
[----:B------:R-:W-:Y:S02]  /*70c0*/  ISETP.GE.AND P0, PT, R0, RZ, PT ;  /* 0x000000ff0000720c */ /* 0x000fe40003f06270 */
[----:B------:R-:W-:-:S04]  /*70d0*/  IADD3 R0, PT, PT, R10, -0xfc, RZ ;  /* 0xffffff040a007810 */ /* 0x000fc80007ffe0ff */
[----:B------:R-:W-:-:S07]  /*70e0*/  SHF.R.U32.HI R3, RZ, R0, R3 ;  /* 0x00000000ff037219 */ /* 0x000fce0000011603 */
[----:B------:R-:W-:-:S04]  /*70f0*/  @!P0 VIADD R3, R3, 0x1 ;  /* 0x0000000103038836 */ /* 0x000fc80000000000 */
[----:B------:R-:W-:-:S05]  /*7100*/  @!P1 IMAD.SHL.U32 R3, R3, 0x2, RZ ;  /* 0x0000000203039824 */ /* 0x000fca00078e00ff */
[----:B------:R-:W-:Y:S01]  /*7110*/  LOP3.LUT R3, R3, 0x80000000, R2, 0xf8, !PT ;  /* 0x8000000003037812 */ /* 0x000fe200078ef802 */
[----:B------:R-:W-:Y:S06]  /*7120*/  BRA `(.L_x_84) ;  /* 0x0000000000047947 */ /* 0x000fec0003800000 */
.L_x_85:
[----:B------:R0:W1:Y:S02]  /*7130*/  MUFU.RCP R3, R2 ;  /* 0x0000000200037308 */ /* 0x0000640000001000 */
.L_x_84:
[----:B------:R-:W-:Y:S05]  /*7140*/  BSYNC.RECONVERGENT B2 ;  /* 0x0000000000027941 */ /* 0x000fea0003800200 */
.L_x_82:
[----:B-1----:R-:W-:Y:S02]  /*7150*/  IMAD.MOV.U32 R7, RZ, RZ, R3 ;  /* 0x000000ffff077224 */ /* 0x002fe400078e0003 */
[----:B0-----:R-:W-:Y:S02]  /*7160*/  IMAD.MOV.U32 R2, RZ, RZ, R9 ;  /* 0x000000ffff027224 */ /* 0x001fe400078e0009 */
[----:B------:R-:W-:-:S04]  /*7170*/  IMAD.MOV.U32 R3, RZ, RZ, 0x0 ;  /* 0x00000000ff037424 */ /* 0x000fc800078e00ff */
[----:B------:R-:W-:Y:S05]  /*7180*/  RET.REL.NODEC R2 `(_Z16joseph_projectoryPfiiS_fS_PiS0_S0_iiifii) ;  /* 0xffffff8c029c7950 */ /* 0x000fea0003c3ffff */
        .weak           $__internal_2_$__cuda_sm3x_div_rn_noftz_f32_slowpath
        .type           $__internal_2_$__cuda_sm3x_div_rn_noftz_f32_slowpath,@function
        .size           $__internal_2_$__cuda_sm3x_div_rn_noftz_f32_slowpath,(.L_x_100 - $__internal_2_$__cuda_sm3x_div_rn_noftz_f32_slowpath)
$__internal_2_$__cuda_sm3x_div_rn_noftz_f32_slowpath:
[--C-:B------:R-:W-:Y:S01]  /*7190*/  SHF.R.U32.HI R11, RZ, 0x17, R3.reuse ;  /* 0x00000017ff0b7819 */ /* 0x100fe20000011603 */
[----:B------:R-:W-:Y:S01]  /*71a0*/  BSSY.RECONVERGENT B2, `(.L_x_86) ;  /* 0x0000063000027945 */ /* 0x000fe20003800200 */
[----:B------:R-:W-:Y:S02]  /*71b0*/  SHF.R.U32.HI R9, RZ, 0x17, R0 ;  /* 0x00000017ff097819 */ /* 0x000fe40000011600 */
[----:B------:R-:W-:Y:S02]  /*71c0*/  LOP3.LUT R16, R11, 0xff, RZ, 0xc0, !PT ;  /* 0x000000ff0b107812 */ /* 0x000fe400078ec0ff */
[----:B------:R-:W-:Y:S01]  /*71d0*/  LOP3.LUT R14, R9, 0xff, RZ, 0xc0, !PT ;  /* 0x000000ff090e7812 */ /* 0x000fe200078ec0ff */
[----:B------:R-:W-:Y:S01]  /*71e0*/  IMAD.MOV.U32 R9, RZ, RZ, R3 ;  /* 0x000000ffff097224 */ /* 0x000fe200078e0003 */
[----:B------:R-:W-:-:S03]  /*71f0*/  IADD3 R13, PT, PT, R16, -0x1, RZ ;  /* 0xffffffff100d7810 */ /* 0x000fc60007ffe0ff */
[----:B------:R-:W-:Y:S01]  /*7200*/  VIADD R12, R14, 0xffffffff ;  /* 0xffffffff0e0c7836 */ /* 0x000fe20000000000 */
[----:B------:R-:W-:-:S04]  /*7210*/  ISETP.GT.U32.AND P0, PT, R13, 0xfd, PT ;  /* 0x000000fd0d00780c */ /* 0x000fc80003f04070 */
[----:B------:R-:W-:-:S13]  /*7220*/  ISETP.GT.U32.OR P0, PT, R12, 0xfd, P0 ;  /* 0x000000fd0c00780c */ /* 0x000fda0000704470 */
[----:B------:R-:W-:Y:S01]  /*7230*/  @!P0 IMAD.MOV.U32 R11, RZ, RZ, RZ ;  /* 0x000000ffff0b8224 */ /* 0x000fe200078e00ff */
[----:B------:R-:W-:Y:S06]  /*7240*/  @!P0 BRA `(.L_x_87) ;  /* 0x00000000005c8947 */ /* 0x000fec0003800000 */
[----:B------:R-:W-:Y:S02]  /*7250*/  FSETP.GTU.FTZ.AND P0, PT, |R0|, +INF , PT ;  /* 0x7f8000000000780b */ /* 0x000fe40003f1c200 */
[----:B------:R-:W-:-:S04]  /*7260*/  FSETP.GTU.FTZ.AND P1, PT, |R3|, +INF , PT ;  /* 0x7f8000000300780b */ /* 0x000fc80003f3c200 */
[----:B------:R-:W-:-:S13]  /*7270*/  PLOP3.LUT P0, PT, P0, P1, PT, 0xf8, 0x8f ;  /* 0x00000000008f781c */ /* 0x000fda0000703f70 */
[----:B------:R-:W-:Y:S05]  /*7280*/  @P0 BRA `(.L_x_88) ;  /* 0x00000004004c0947 */ /* 0x000fea0003800000 */
[----:B------:R-:W-:-:S13]  /*7290*/  LOP3.LUT P0, RZ, R9, 0x7fffffff, R0, 0xc8, !PT ;  /* 0x7fffffff09ff7812 */ /* 0x000fda000780c800 */
[----:B------:R-:W-:Y:S05]  /*72a0*/  @!P0 BRA `(.L_x_89) ;  /* 0x00000004003c8947 */ /* 0x000fea0003800000 */
[C---:B------:R-:W-:Y:S02]  /*72b0*/  FSETP.NEU.FTZ.AND P0, PT, |R0|.reuse, +INF , PT ;  /* 0x7f8000000000780b */ /* 0x040fe40003f1d200 */
[----:B------:R-:W-:Y:S02]  /*72c0*/  FSETP.NEU.FTZ.AND P2, PT, |R3|, +INF , PT ;  /* 0x7f8000000300780b */ /* 0x000fe40003f5d200 */
[----:B------:R-:W-:-:S11]  /*72d0*/  FSETP.NEU.FTZ.AND P1, PT, |R0|, +INF , PT ;  /* 0x7f8000000000780b */ /* 0x000fd60003f3d200 */
[----:B------:R-:W-:Y:S05]  /*72e0*/  @!P2 BRA !P0, `(.L_x_89) ;  /* 0x00000004002ca947 */ /* 0x000fea0004000000 */
[----:B------:R-:W-:-:S04]  /*72f0*/  LOP3.LUT P0, RZ, R0, 0x7fffffff, RZ, 0xc0, !PT ;  /* 0x7fffffff00ff7812 */ /* 0x000fc8000780c0ff */
[----:B------:R-:W-:-:S13]  /*7300*/  PLOP3.LUT P0, PT, P2, P0, PT, 0x2f, 0xf2 ;  /* 0x0000000000f2781c */ /* 0x000fda0001700577 */
[----:B------:R-:W-:Y:S05]  /*7310*/  @P0 BRA `(.L_x_90) ;  /* 0x0000000400180947 */ /* 0x000fea0003800000 */
[----:B------:R-:W-:-:S04]  /*7320*/  LOP3.LUT P0, RZ, R9, 0x7fffffff, RZ, 0xc0, !PT ;  /* 0x7fffffff09ff7812 */ /* 0x000fc8000780c0ff */
[----:B------:R-:W-:-:S13]  /*7330*/  PLOP3.LUT P0, PT, P1, P0, PT, 0x2f, 0xf2 ;  /* 0x0000000000f2781c */ /* 0x000fda0000f00577 */
[----:B------:R-:W-:Y:S05]  /*7340*/  @P0 BRA `(.L_x_91) ;  /* 0x0000000400000947 */ /* 0x000fea0003800000 */
[----:B------:R-:W-:Y:S02]  /*7350*/  ISETP.GE.AND P0, PT, R12, RZ, PT ;  /* 0x000000ff0c00720c */ /* 0x000fe40003f06270 */
[----:B------:R-:W-:-:S11]  /*7360*/  ISETP.GE.AND P1, PT, R13, RZ, PT ;  /* 0x000000ff0d00720c */ /* 0x000fd60003f26270 */
[----:B------:R-:W-:Y:S02]  /*7370*/  @P0 IMAD.MOV.U32 R11, RZ, RZ, RZ ;  /* 0x000000ffff0b0224 */ /* 0x000fe400078e00ff */
[----:B------:R-:W-:Y:S01]  /*7380*/  @!P0 FFMA R0, R0, 1.84467440737095516160e+19, RZ ;  /* 0x5f80000000008823 */ /* 0x000fe200000000ff */
[----:B------:R-:W-:Y:S02]  /*7390*/  @!P0 IMAD.MOV.U32 R11, RZ, RZ, -0x40 ;  /* 0xffffffc0ff0b8424 */ /* 0x000fe400078e00ff */
[----:B------:R-:W-:-:S03]  /*73a0*/  @!P1 FFMA R9, R3, 1.84467440737095516160e+19, RZ ;  /* 0x5f80000003099823 */ /* 0x000fc600000000ff */
[----:B------:R-:W-:-:S07]  /*73b0*/  @!P1 IADD3 R11, PT, PT, R11, 0x40, RZ ;  /* 0x000000400b0b9810 */ /* 0x000fce0007ffe0ff */
.L_x_87:
[----:B------:R-:W-:Y:S01]  /*73c0*/  LEA R12, R16, 0xc0800000, 0x17 ;  /* 0xc0800000100c7811 */ /* 0x000fe200078eb8ff */
[----:B------:R-:W-:Y:S04]  /*73d0*/  BSSY.RECONVERGENT B3, `(.L_x_92) ;  /* 0x0000036000037945 */ /* 0x000fe80003800200 */
[----:B------:R-:W-:Y:S02]  /*73e0*/  IMAD.IADD R12, R9, 0x1, -R12 ;  /* 0x00000001090c7824 */ /* 0x000fe400078e0a0c */
[----:B------:R-:W-:Y:S02]  /*73f0*/  VIADD R9, R14, 0xffffff81 ;  /* 0xffffff810e097836 */ /* 0x000fe40000000000 */
[----:B------:R0:W1:Y:S01]  /*7400*/  MUFU.RCP R13, R12 ;  /* 0x0000000c000d7308 */ /* 0x0000620000001000 */
[----:B------:R-:W-:Y:S01]  /*7410*/  FADD.FTZ R15, -R12, -RZ ;  /* 0x800000ff0c0f7221 */ /* 0x000fe20000010100 */
[C---:B------:R-:W-:Y:S01]  /*7420*/  IMAD R0, R9.reuse, -0x800000, R0 ;  /* 0xff80000009007824 */ /* 0x040fe200078e0200 */
[----:B0-----:R-:W-:-:S05]  /*7430*/  IADD3 R12, PT, PT, R9, 0x7f, -R16 ;  /* 0x0000007f090c7810 */ /* 0x001fca0007ffe810 */
[----:B------:R-:W-:Y:S02]  /*7440*/  IMAD.IADD R12, R12, 0x1, R11 ;  /* 0x000000010c0c7824 */ /* 0x000fe400078e020b */
[----:B-1----:R-:W-:-:S04]  /*7450*/  FFMA R14, R13, R15, 1 ;  /* 0x3f8000000d0e7423 */ /* 0x002fc8000000000f */
[----:B------:R-:W-:-:S04]  /*7460*/  FFMA R18, R13, R14, R13 ;  /* 0x0000000e0d127223 */ /* 0x000fc8000000000d */
[----:B------:R-:W-:-:S04]  /*7470*/  FFMA R13, R0, R18, RZ ;  /* 0x00000012000d7223 */ /* 0x000fc800000000ff */
[----:B------:R-:W-:-:S04]  /*7480*/  FFMA R14, R15, R13, R0 ;  /* 0x0000000d0f0e7223 */ /* 0x000fc80000000000 */
[----:B------:R-:W-:-:S04]  /*7490*/  FFMA R17, R18, R14, R13 ;  /* 0x0000000e12117223 */ /* 0x000fc8000000000d */
[----:B------:R-:W-:-:S04]  /*74a0*/  FFMA R14, R15, R17, R0 ;  /* 0x000000110f0e7223 */ /* 0x000fc80000000000 */
[----:B------:R-:W-:-:S05]  /*74b0*/  FFMA R13, R18, R14, R17 ;  /* 0x0000000e120d7223 */ /* 0x000fca0000000011 */
[----:B------:R-:W-:-:S04]  /*74c0*/  SHF.R.U32.HI R0, RZ, 0x17, R13 ;  /* 0x00000017ff007819 */ /* 0x000fc8000001160d */
[----:B------:R-:W-:-:S05]  /*74d0*/  LOP3.LUT R0, R0, 0xff, RZ, 0xc0, !PT ;  /* 0x000000ff00007812 */ /* 0x000fca00078ec0ff */
[----:B------:R-:W-:-:S04]  /*74e0*/  IMAD.IADD R15, R0, 0x1, R12 ;  /* 0x00000001000f7824 */ /* 0x000fc800078e020c */
[----:B------:R-:W-:-:S05]  /*74f0*/  VIADD R0, R15, 0xffffffff ;  /* 0xffffffff0f007836 */ /* 0x000fca0000000000 */
[----:B------:R-:W-:-:S13]  /*7500*/  ISETP.GE.U32.AND P0, PT, R0, 0xfe, PT ;  /* 0x000000fe0000780c */ /* 0x000fda0003f06070 */
[----:B------:R-:W-:Y:S05]  /*7510*/  @!P0 BRA `(.L_x_93) ;  /* 0x0000000000808947 */ /* 0x000fea0003800000 */
[----:B------:R-:W-:-:S13]  /*7520*/  ISETP.GT.AND P0, PT, R15, 0xfe, PT ;  /* 0x000000fe0f00780c */ /* 0x000fda0003f04270 */
[----:B------:R-:W-:Y:S05]  /*7530*/  @P0 BRA `(.L_x_94) ;  /* 0x00000000006c0947 */ /* 0x000fea0003800000 */
[----:B------:R-:W-:-:S13]  /*7540*/  ISETP.GE.AND P0, PT, R15, 0x1, PT ;  /* 0x000000010f00780c */ /* 0x000fda0003f06270 */
[----:B------:R-:W-:Y:S05]  /*7550*/  @P0 BRA `(.L_x_95) ;  /* 0x0000000000740947 */ /* 0x000fea0003800000 */
[----:B------:R-:W-:Y:S02]  /*7560*/  ISETP.GE.AND P0, PT, R15, -0x18, PT ;  /* 0xffffffe80f00780c */ /* 0x000fe40003f06270 */
[----:B------:R-:W-:-:S11]  /*7570*/  LOP3.LUT R13, R13, 0x80000000, RZ, 0xc0, !PT ;  /* 0x800000000d0d7812 */ /* 0x000fd600078ec0ff */
[----:B------:R-:W-:Y:S05]  /*7580*/  @!P0 BRA `(.L_x_95) ;  /* 0x0000000000688947 */ /* 0x000fea0003800000 */
[CCC-:B------:R-:W-:Y:S01]  /*7590*/  FFMA.RZ R0, R18.reuse, R14.reuse, R17.reuse ;  /* 0x0000000e12007223 */ /* 0x1c0fe2000000c011 */
[C---:B------:R-:W-:Y:S01]  /*75a0*/  IADD3 R12, PT, PT, R15.reuse, 0x20, RZ ;  /* 0x000000200f0c7810 */ /* 0x040fe20007ffe0ff */
[-CC-:B------:R-:W-:Y:S01]  /*75b0*/  FFMA.RM R9, R18, R14.reuse, R17.reuse ;  /* 0x0000000e12097223 */ /* 0x180fe20000004011 */
[C---:B------:R-:W-:Y:S02]  /*75c0*/  ISETP.NE.AND P2, PT, R15.reuse, RZ, PT ;  /* 0x000000ff0f00720c */ /* 0x040fe40003f45270 */
[----:B------:R-:W-:Y:S01]  /*75d0*/  LOP3.LUT R11, R0, 0x7fffff, RZ, 0xc0, !PT ;  /* 0x007fffff000b7812 */ /* 0x000fe200078ec0ff */
[----:B------:R-:W-:Y:S01]  /*75e0*/  FFMA.RP R0, R18, R14, R17 ;  /* 0x0000000e12007223 */ /* 0x000fe20000008011 */
[----:B------:R-:W-:Y:S01]  /*75f0*/  IMAD.MOV R14, RZ, RZ, -R15 ;  /* 0x000000ffff0e7224 */ /* 0x000fe200078e0a0f */
[----:B------:R-:W-:Y:S02]  /*7600*/  ISETP.NE.AND P1, PT, R15, RZ, PT ;  /* 0x000000ff0f00720c */ /* 0x000fe40003f25270 */
[----:B------:R-:W-:-:S02]  /*7610*/  LOP3.LUT R11, R11, 0x800000, RZ, 0xfc, !PT ;  /* 0x008000000b0b7812 */ /* 0x000fc400078efcff */
[----:B------:R-:W-:Y:S02]  /*7620*/  FSETP.NEU.FTZ.AND P0, PT, R0, R9, PT ;  /* 0x000000090000720b */ /* 0x000fe40003f1d000 */
[----:B------:R-:W-:Y:S02]  /*7630*/  SHF.L.U32 R12, R11, R12, RZ ;  /* 0x0000000c0b0c7219 */ /* 0x000fe400000006ff */
[----:B------:R-:W-:Y:S02]  /*7640*/  SEL R0, R14, RZ, P2 ;  /* 0x000000ff0e007207 */ /* 0x000fe40001000000 */
[----:B------:R-:W-:Y:S02]  /*7650*/  ISETP.NE.AND P1, PT, R12, RZ, P1 ;  /* 0x000000ff0c00720c */ /* 0x000fe40000f25270 */
[----:B------:R-:W-:Y:S02]  /*7660*/  SHF.R.U32.HI R0, RZ, R0, R11 ;  /* 0x00000000ff007219 */ /* 0x000fe4000001160b */
[----:B------:R-:W-:-:S02]  /*7670*/  PLOP3.LUT P0, PT, P0, P1, PT, 0xf8, 0x8f ;  /* 0x00000000008f781c */ /* 0x000fc40000703f70 */
[----:B------:R-:W-:Y:S02]  /*7680*/  SHF.R.U32.HI R12, RZ, 0x1, R0 ;  /* 0x00000001ff0c7819 */ /* 0x000fe40000011600 */
[----:B------:R-:W-:-:S04]  /*7690*/  SEL R9, RZ, 0x1, !P0 ;  /* 0x00000001ff097807 */ /* 0x000fc80004000000 */
[----:B------:R-:W-:-:S04]  /*76a0*/  LOP3.LUT R9, R9, 0x1, R12, 0xf8, !PT ;  /* 0x0000000109097812 */ /* 0x000fc800078ef80c */
[----:B------:R-:W-:-:S05]  /*76b0*/  LOP3.LUT R9, R9, R0, RZ, 0xc0, !PT ;  /* 0x0000000009097212 */ /* 0x000fca00078ec0ff */
[----:B------:R-:W-:-:S05]  /*76c0*/  IMAD.IADD R12, R12, 0x1, R9 ;  /* 0x000000010c0c7824 */ /* 0x000fca00078e0209 */
[----:B------:R-:W-:Y:S01]  /*76d0*/  LOP3.LUT R13, R12, R13, RZ, 0xfc, !PT ;  /* 0x0000000d0c0d7212 */ /* 0x000fe200078efcff */
[----:B------:R-:W-:Y:S06]  /*76e0*/  BRA `(.L_x_95) ;  /* 0x0000000000107947 */ /* 0x000fec0003800000 */
.L_x_94:
[----:B------:R-:W-:-:S04]  /*76f0*/  LOP3.LUT R13, R13, 0x80000000, RZ, 0xc0, !PT ;  /* 0x800000000d0d7812 */ /* 0x000fc800078ec0ff */
[----:B------:R-:W-:Y:S01]  /*7700*/  LOP3.LUT R13, R13, 0x7f800000, RZ, 0xfc, !PT ;  /* 0x7f8000000d0d7812 */ /* 0x000fe200078efcff */
[----:B------:R-:W-:Y:S06]  /*7710*/  BRA `(.L_x_95) ;  /* 0x0000000000047947 */ /* 0x000fec0003800000 */
.L_x_93:
[----:B------:R-:W-:-:S07]  /*7720*/  IMAD R13, R12, 0x800000, R13 ;  /* 0x008000000c0d7824 */ /* 0x000fce00078e020d */
.L_x_95:
[----:B------:R-:W-:Y:S05]  /*7730*/  BSYNC.RECONVERGENT B3 ;  /* 0x0000000000037941 */ /* 0x000fea0003800200 */
.L_x_92:
[----:B------:R-:W-:Y:S05]  /*7740*/  BRA `(.L_x_96) ;  /* 0x0000000000207947 */ /* 0x000fea0003800000 */
.L_x_91:
[----:B------:R-:W-:-:S04]  /*7750*/  LOP3.LUT R0, R9, 0x80000000, R0, 0x48, !PT ;  /* 0x8000000009007812 */ /* 0x000fc800078e4800 */
[----:B------:R-:W-:Y:S01]  /*7760*/  LOP3.LUT R13, R0, 0x7f800000, RZ, 0xfc, !PT ;  /* 0x7f800000000d7812 */ /* 0x000fe200078efcff */
[----:B------:R-:W-:Y:S06]  /*7770*/  BRA `(.L_x_96) ;  /* 0x0000000000147947 */ /* 0x000fec0003800000 */
.L_x_90:
[----:B------:R-:W-:Y:S01]  /*7780*/  LOP3.LUT R13, R9, 0x80000000, R0, 0x48, !PT ;  /* 0x80000000090d7812 */ /* 0x000fe200078e4800 */
[----:B------:R-:W-:Y:S06]  /*7790*/  BRA `(.L_x_96) ;  /* 0x00000000000c7947 */ /* 0x000fec0003800000 */
.L_x_89:
[----:B------:R-:W0:Y:S01]  /*77a0*/  MUFU.RSQ R13, -QNAN ;  /* 0xffc00000000d7908 */ /* 0x000e220000001400 */
[----:B------:R-:W-:Y:S05]  /*77b0*/  BRA `(.L_x_96) ;  /* 0x0000000000047947 */ /* 0x000fea0003800000 */
.L_x_88:
[----:B------:R-:W-:-:S07]  /*77c0*/  FADD.FTZ R13, R0, R3 ;  /* 0x00000003000d7221 */ /* 0x000fce0000010000 */
.L_x_96:
[----:B------:R-:W-:Y:S05]  /*77d0*/  BSYNC.RECONVERGENT B2 ;  /* 0x0000000000027941 */ /* 0x000fea0003800200 */
.L_x_86:
[----:B------:R-:W-:-:S04]  /*77e0*/  IMAD.MOV.U32 R11, RZ, RZ, 0x0 ;  /* 0x00000000ff0b7424 */ /* 0x000fc800078e00ff */
[----:B0-----:R-:W-:Y:S05]  /*77f0*/  RET.REL.NODEC R10 `(_Z16joseph_projectoryPfiiS_fS_PiS0_S0_iiifii) ;  /* 0xffffff880a007950 */ /* 0x001fea0003c3ffff */
.L_x_97:
[----:B------:R-:W-:-:S00]  /*7800*/  BRA `(.L_x_97) ;  /* 0xfffffffc00fc7947 */ /* 0x000fc0000383ffff */
[----:B------:R-:W-:-:S00]  /*7810*/  NOP ;  /* 0x0000000000007918 */ /* 0x000fc00000000000 */
        /* <DEDUP_REMOVED lines=14> */
.L_x_100:


//--------------------- .nv.global.init           --------------------------
	.section	.nv.global.init,"aw",@progbits
	.align	4
.nv.global.init:
	.type		__cudart_i2opi_f,@object
	.size		__cudart_i2opi_f,(.L_0 - __cudart_i2opi_f)
__cudart_i2opi_f:
        /*0000*/ 	.byte	0x41, 0x90, 0x43, 0x3c, 0x99, 0x95, 0x62, 0xdb, 0xc0, 0xdd, 0x34, 0xf5, 0xd1, 0x57, 0x27, 0xfc
        /*0010*/ 	.byte	0x29, 0x15, 0x44, 0x4e, 0x6e, 0x83, 0xf9, 0xa2
.L_0:


//--------------------- .nv.shared._Z16joseph_projectoryPfiiS_fS_PiS0_S0_iiifii --------------------------
	.section	.nv.shared._Z16joseph_projectoryPfiiS_fS_PiS0_S0_iiifii,"aw",@nobits
	.sectionflags	@""
	.align	4
.nv.shared._Z16joseph_projectoryPfiiS_fS_PiS0_S0_iiifii:
	.zero		1472


//--------------------- .nv.shared.reserved.0     --------------------------
	.section	.nv.shared.reserved.0,"aw",@nobits
	.weak		__nv_reservedSMEM_offset_0_alias
	.size		__nv_reservedSMEM_offset_0_alias, 0, 64
	.other		__nv_reservedSMEM_offset_0_alias,@"STO_CUDA_RESERVED_SHARED STV_DEFAULT"
__nv_reservedSMEM_offset_0_alias:
	.zero		0
	.zero		64


//--------------------- .nv.constant0._Z16joseph_projectoryPfiiS_fS_PiS0_S0_iiifii --------------------------
	.section	.nv.constant0._Z16joseph_projectoryPfiiS_fS_PiS0_S0_iiifii,"a",@progbits
	.sectionflags	@""
	.align	4
.nv.constant0._Z16joseph_projectoryPfiiS_fS_PiS0_S0_iiifii:
	.zero		992


//--------------------- SYMBOLS --------------------------

	.type		.nv.reservedSmem.offset0,@object
	.size		.nv.reservedSmem.offset0,0x4
	.type		.nv.reservedSmem.cap,@object
	.size		.nv.reservedSmem.cap,0x4
